// auto-generated by cutlass_sweep.gemm — config: {"arch": "sm_100", "cluster_m": 1, "cluster_n": 1, "dtype": "tf32", "stages": 3, "tile_k": 32, "tile_m": 64, "tile_n": 256}
#include "cutlass/cutlass.h"
#include "cutlass/gemm/collective/collective_builder.hpp"
#include "cutlass/gemm/device/gemm_universal_adapter.h"
#include "cutlass/gemm/kernel/gemm_universal.hpp"
#include "cutlass/epilogue/collective/collective_builder.hpp"

using ElemA = cutlass::tfloat32_t;
using ElemB = cutlass::tfloat32_t;
using ElemCD = cutlass::tfloat32_t;
using Acc  = float;
using TileShape    = cute::Shape<cute::_64, cute::_256, cute::_32>;
using ClusterShape = cute::Shape<cute::_1, cute::_1, cute::_1>;

using CollectiveEpilogue = typename cutlass::epilogue::collective::CollectiveBuilder<
    cutlass::arch::Sm100, cutlass::arch::OpClassTensorOp,
    TileShape, ClusterShape,
    cutlass::epilogue::collective::EpilogueTileAuto,
    Acc, Acc,
    ElemCD, cutlass::layout::RowMajor, 128 / cutlass::sizeof_bits<ElemCD>::value,
    ElemCD, cutlass::layout::RowMajor, 128 / cutlass::sizeof_bits<ElemCD>::value,
    cutlass::epilogue::collective::EpilogueScheduleAuto
  >::CollectiveOp;

using CollectiveMainloop = typename cutlass::gemm::collective::CollectiveBuilder<
    cutlass::arch::Sm100, cutlass::arch::OpClassTensorOp,
    ElemA, cutlass::layout::RowMajor, 128 / cutlass::sizeof_bits<ElemA>::value,
    ElemB, cutlass::layout::ColumnMajor, 128 / cutlass::sizeof_bits<ElemB>::value,
    Acc,
    TileShape, ClusterShape,
    cutlass::gemm::collective::StageCount<3>,
    cutlass::gemm::collective::KernelScheduleAuto
  >::CollectiveOp;

using GemmKernel = cutlass::gemm::kernel::GemmUniversal<
    cute::Shape<int,int,int,int>,
    CollectiveMainloop,
    CollectiveEpilogue
>;
using Gemm = cutlass::gemm::device::GemmUniversalAdapter<GemmKernel>;

// Force the device kernel symbol into the cubin without needing a host main.
auto* _anchor = &cutlass::device_kernel<GemmKernel>;


// ===== COMPILED SASS (sm_100a) =====

	.target	sm_100a

	.elftype	@"ET_EXEC"


//--------------------- .note.nv.tkinfo           --------------------------
	.section	.note.nv.tkinfo,"",@"SHT_NOTE"
	.sectionflags	@"SHF_NOTE_NV_TKINFO"
	.tkinfo
        /*0018*/ 	.word	0x00000002
        /*0030*/ 	.string	""
        /*0030*/ 	.string	"ptxas"
        /*0030*/ 	.string	"Cuda compilation tools, release 13.0, V13.0.88"
        /*0030*/ 	.string	"Build cuda_13.0.r13.0/compiler.36424714_0"
        /*0030*/ 	.string	"-arch sm_100a -m 64 "



//--------------------- .note.nv.cuinfo           --------------------------
	.section	.note.nv.cuinfo,"",@"SHT_NOTE"
	.sectionflags	@"SHF_NOTE_NV_CUINFO"
        /*0018*/ 	.short	0x0002
        /*001a*/ 	.short	0x0064
        /*001c*/ 	.short	0x0082
	.zero		2


//--------------------- .nv.info                  --------------------------
	.section	.nv.info,"",@"SHT_CUDA_INFO"
	.align	4


	//----- nvinfo : EIATTR_REGCOUNT
	.align		4
        /*0000*/ 	.byte	0x04, 0x2f
        /*0002*/ 	.short	(.L_19 - .L_18)
	.align		4
.L_18:
        /*0004*/ 	.word	index@(_ZN7cutlass13device_kernelINS_4gemm6kernel13GemmUniversalIN4cute5tupleIJiiiiEEENS1_10collective13CollectiveMmaINS1_35MainloopSm100TmaUmmaWarpSpecializedILi3ELi2ELi4ENS5_IJNS4_1CILi1EEESB_SB_EEEEENS5_IJNSA_ILi64EEENSA_ILi256EEENSA_ILi32EEEEEENS_10tfloat32_tENS5_IJlSB_lEEESI_SJ_NS4_8TiledMMAINS4_8MMA_AtomIJNS4_17SM100_MMA_TF32_SSISI_SI_fLi64ELi256ELNS4_4UMMA5MajorE0ELSO_0ELNSN_7ScaleInE0ELSP_0EEEEEENS4_6LayoutISC_NS5_IJNSA_ILi0EEEST_ST_EEEEENS5_IJNS4_10UnderscoreESW_SW_EEEEENS4_13SM90_TMA_LOADENS4_14ComposedLayoutINS4_7SwizzleILi3ELi4ELi3EEENS4_18smem_ptr_flag_bitsILi32EEENSS_INS5_IJNSA_ILi8EEESG_EEENS5_IJSG_SB_EEEEEEEvNS4_8identityESZ_S19_vS1A_EENS_8epilogue10collective18CollectiveEpilogueINS1C_23Sm100TmaWarpSpecializedILi4ELi2ELi16ELb1ELb0EEEJSH_NS5_IJNSS_ISE_SB_EENSS_ISG_SB_EEEEESI_SJ_SI_SJ_NS1C_6fusion15FusionCallbacksIS1G_NS1K_17LinearCombinationISI_fSI_fLNS_15FloatRoundStyleE2EEESH_S1J_JEEENS4_5SM1004TMEM4LOAD26SM100_TMEM_LOAD_16dp128b8xESZ_S19_NS4_17SM75_U32x4_LDSM_NENS4_14SM90_TMA_STOREES19_NS4_17SM90_U32x4_STSM_NENS4_39AutoVectorizingCopyWithAssumedAlignmentILi128EEEEEEvvEEEEvNT_6ParamsE)
        /*0008*/ 	.word	0x0000005e


	//----- nvinfo : EIATTR_FRAME_SIZE
	.align		4
.L_19:
        /*000c*/ 	.byte	0x04, 0x11
        /*000e*/ 	.short	(.L_21 - .L_20)
	.align		4
.L_20:
        /*0010*/ 	.word	index@($__internal_2_$__cuda_sm10x_tcgen05_guardrail_trap_unallocated_columns_being_dealloced)
        /*0014*/ 	.word	0x00000000


	//----- nvinfo : EIATTR_FRAME_SIZE
	.align		4
.L_21:
        /*0018*/ 	.byte	0x04, 0x11
        /*001a*/ 	.short	(.L_23 - .L_22)
	.align		4
.L_22:
        /*001c*/ 	.word	index@($__internal_1_$__cuda_sm10x_tcgen05_guardrail_trap_phase_invalid_during_alloc)
        /*0020*/ 	.word	0x00000000


	//----- nvinfo : EIATTR_FRAME_SIZE
	.align		4
.L_23:
        /*0024*/ 	.byte	0x04, 0x11
        /*0026*/ 	.short	(.L_25 - .L_24)
	.align		4
.L_24:
        /*0028*/ 	.word	index@($__internal_0_$__cuda_sm10x_tcgen05_guardrail_trap_col_being_dealloced_not_returned_by_alloc)
        /*002c*/ 	.word	0x00000000


	//----- nvinfo : EIATTR_FRAME_SIZE
	.align		4
.L_25:
        /*0030*/ 	.byte	0x04, 0x11
        /*0032*/ 	.short	(.L_27 - .L_26)
	.align		4
.L_26:
        /*0034*/ 	.word	index@(_ZN7cutlass13device_kernelINS_4gemm6kernel13GemmUniversalIN4cute5tupleIJiiiiEEENS1_10collective13CollectiveMmaINS1_35MainloopSm100TmaUmmaWarpSpecializedILi3ELi2ELi4ENS5_IJNS4_1CILi1EEESB_SB_EEEEENS5_IJNSA_ILi64EEENSA_ILi256EEENSA_ILi32EEEEEENS_10tfloat32_tENS5_IJlSB_lEEESI_SJ_NS4_8TiledMMAINS4_8MMA_AtomIJNS4_17SM100_MMA_TF32_SSISI_SI_fLi64ELi256ELNS4_4UMMA5MajorE0ELSO_0ELNSN_7ScaleInE0ELSP_0EEEEEENS4_6LayoutISC_NS5_IJNSA_ILi0EEEST_ST_EEEEENS5_IJNS4_10UnderscoreESW_SW_EEEEENS4_13SM90_TMA_LOADENS4_14ComposedLayoutINS4_7SwizzleILi3ELi4ELi3EEENS4_18smem_ptr_flag_bitsILi32EEENSS_INS5_IJNSA_ILi8EEESG_EEENS5_IJSG_SB_EEEEEEEvNS4_8identityESZ_S19_vS1A_EENS_8epilogue10collective18CollectiveEpilogueINS1C_23Sm100TmaWarpSpecializedILi4ELi2ELi16ELb1ELb0EEEJSH_NS5_IJNSS_ISE_SB_EENSS_ISG_SB_EEEEESI_SJ_SI_SJ_NS1C_6fusion15FusionCallbacksIS1G_NS1K_17LinearCombinationISI_fSI_fLNS_15FloatRoundStyleE2EEESH_S1J_JEEENS4_5SM1004TMEM4LOAD26SM100_TMEM_LOAD_16dp128b8xESZ_S19_NS4_17SM75_U32x4_LDSM_NENS4_14SM90_TMA_STOREES19_NS4_17SM90_U32x4_STSM_NENS4_39AutoVectorizingCopyWithAssumedAlignmentILi128EEEEEEvvEEEEvNT_6ParamsE)
        /*0038*/ 	.word	0x00000000


	//----- nvinfo : EIATTR_MIN_STACK_SIZE
	.align		4
.L_27:
        /*003c*/ 	.byte	0x04, 0x12
        /*003e*/ 	.short	(.L_29 - .L_28)
	.align		4
.L_28:
        /*0040*/ 	.word	index@(_ZN7cutlass13device_kernelINS_4gemm6kernel13GemmUniversalIN4cute5tupleIJiiiiEEENS1_10collective13CollectiveMmaINS1_35MainloopSm100TmaUmmaWarpSpecializedILi3ELi2ELi4ENS5_IJNS4_1CILi1EEESB_SB_EEEEENS5_IJNSA_ILi64EEENSA_ILi256EEENSA_ILi32EEEEEENS_10tfloat32_tENS5_IJlSB_lEEESI_SJ_NS4_8TiledMMAINS4_8MMA_AtomIJNS4_17SM100_MMA_TF32_SSISI_SI_fLi64ELi256ELNS4_4UMMA5MajorE0ELSO_0ELNSN_7ScaleInE0ELSP_0EEEEEENS4_6LayoutISC_NS5_IJNSA_ILi0EEEST_ST_EEEEENS5_IJNS4_10UnderscoreESW_SW_EEEEENS4_13SM90_TMA_LOADENS4_14ComposedLayoutINS4_7SwizzleILi3ELi4ELi3EEENS4_18smem_ptr_flag_bitsILi32EEENSS_INS5_IJNSA_ILi8EEESG_EEENS5_IJSG_SB_EEEEEEEvNS4_8identityESZ_S19_vS1A_EENS_8epilogue10collective18CollectiveEpilogueINS1C_23Sm100TmaWarpSpecializedILi4ELi2ELi16ELb1ELb0EEEJSH_NS5_IJNSS_ISE_SB_EENSS_ISG_SB_EEEEESI_SJ_SI_SJ_NS1C_6fusion15FusionCallbacksIS1G_NS1K_17LinearCombinationISI_fSI_fLNS_15FloatRoundStyleE2EEESH_S1J_JEEENS4_5SM1004TMEM4LOAD26SM100_TMEM_LOAD_16dp128b8xESZ_S19_NS4_17SM75_U32x4_LDSM_NENS4_14SM90_TMA_STOREES19_NS4_17SM90_U32x4_STSM_NENS4_39AutoVectorizingCopyWithAssumedAlignmentILi128EEEEEEvvEEEEvNT_6ParamsE)
        /*0044*/ 	.word	0x00000000
.L_29:


//--------------------- .nv.compat                --------------------------
	.section	.nv.compat,"",@"SHT_CUDA_COMPAT_INFO"
	.align	4
        /*0000*/ 	.byte	0x02, 0x09, 0x01, 0x00, 0x02, 0x02, 0x02, 0x00, 0x02, 0x05, 0x05, 0x00, 0x03, 0x07, 0x01, 0x01
        /*0010*/ 	.byte	0x02, 0x03, 0x01, 0x00, 0x02, 0x06, 0x01, 0x00, 0x04, 0x0b, 0x08, 0x00, 0x09, 0x00, 0x00, 0x00
        /*0020*/ 	.byte	0x00, 0x00, 0x00, 0x00


//--------------------- .nv.info._ZN7cutlass13device_kernelINS_4gemm6kernel13GemmUniversalIN4cute5tupleIJiiiiEEENS1_10collective13CollectiveMmaINS1_35MainloopSm100TmaUmmaWarpSpecializedILi3ELi2ELi4ENS5_IJNS4_1CILi1EEESB_SB_EEEEENS5_IJNSA_ILi64EEENSA_ILi256EEENSA_ILi32EEEEEENS_10tfloat32_tENS5_IJlSB_lEEESI_SJ_NS4_8TiledMMAINS4_8MMA_AtomIJNS4_17SM100_MMA_TF32_SSISI_SI_fLi64ELi256ELNS4_4UMMA5MajorE0ELSO_0ELNSN_7ScaleInE0ELSP_0EEEEEENS4_6LayoutISC_NS5_IJNSA_ILi0EEEST_ST_EEEEENS5_IJNS4_10UnderscoreESW_SW_EEEEENS4_13SM90_TMA_LOADENS4_14ComposedLayoutINS4_7SwizzleILi3ELi4ELi3EEENS4_18smem_ptr_flag_bitsILi32EEENSS_INS5_IJNSA_ILi8EEESG_EEENS5_IJSG_SB_EEEEEEEvNS4_8identityESZ_S19_vS1A_EENS_8epilogue10collective18CollectiveEpilogueINS1C_23Sm100TmaWarpSpecializedILi4ELi2ELi16ELb1ELb0EEEJSH_NS5_IJNSS_ISE_SB_EENSS_ISG_SB_EEEEESI_SJ_SI_SJ_NS1C_6fusion15FusionCallbacksIS1G_NS1K_17LinearCombinationISI_fSI_fLNS_15FloatRoundStyleE2EEESH_S1J_JEEENS4_5SM1004TMEM4LOAD26SM100_TMEM_LOAD_16dp128b8xESZ_S19_NS4_17SM75_U32x4_LDSM_NENS4_14SM90_TMA_STOREES19_NS4_17SM90_U32x4_STSM_NENS4_39AutoVectorizingCopyWithAssumedAlignmentILi128EEEEEEvvEEEEvNT_6ParamsE --------------------------
	.section	.nv.info._ZN7cutlass13device_kernelINS_4gemm6kernel13GemmUniversalIN4cute5tupleIJiiiiEEENS1_10collective13CollectiveMmaINS1_35MainloopSm100TmaUmmaWarpSpecializedILi3ELi2ELi4ENS5_IJNS4_1CILi1EEESB_SB_EEEEENS5_IJNSA_ILi64EEENSA_ILi256EEENSA_ILi32EEEEEENS_10tfloat32_tENS5_IJlSB_lEEESI_SJ_NS4_8TiledMMAINS4_8MMA_AtomIJNS4_17SM100_MMA_TF32_SSISI_SI_fLi64ELi256ELNS4_4UMMA5MajorE0ELSO_0ELNSN_7ScaleInE0ELSP_0EEEEEENS4_6LayoutISC_NS5_IJNSA_ILi0EEEST_ST_EEEEENS5_IJNS4_10UnderscoreESW_SW_EEEEENS4_13SM90_TMA_LOADENS4_14ComposedLayoutINS4_7SwizzleILi3ELi4ELi3EEENS4_18smem_ptr_flag_bitsILi32EEENSS_INS5_IJNSA_ILi8EEESG_EEENS5_IJSG_SB_EEEEEEEvNS4_8identityESZ_S19_vS1A_EENS_8epilogue10collective18CollectiveEpilogueINS1C_23Sm100TmaWarpSpecializedILi4ELi2ELi16ELb1ELb0EEEJSH_NS5_IJNSS_ISE_SB_EENSS_ISG_SB_EEEEESI_SJ_SI_SJ_NS1C_6fusion15FusionCallbacksIS1G_NS1K_17LinearCombinationISI_fSI_fLNS_15FloatRoundStyleE2EEESH_S1J_JEEENS4_5SM1004TMEM4LOAD26SM100_TMEM_LOAD_16dp128b8xESZ_S19_NS4_17SM75_U32x4_LDSM_NENS4_14SM90_TMA_STOREES19_NS4_17SM90_U32x4_STSM_NENS4_39AutoVectorizingCopyWithAssumedAlignmentILi128EEEEEEvvEEEEvNT_6ParamsE,"",@"SHT_CUDA_INFO"
	.sectionflags	@""
	.align	4


	//----- nvinfo : EIATTR_CUDA_API_VERSION
	.align		4
        /*0000*/ 	.byte	0x04, 0x37
        /*0002*/ 	.short	(.L_31 - .L_30)
.L_30:
        /*0004*/ 	.word	0x00000082


	//----- nvinfo : EIATTR_KPARAM_INFO
	.align		4
.L_31:
        /*0008*/ 	.byte	0x04, 0x17
        /*000a*/ 	.short	(.L_33 - .L_32)
.L_32:
        /*000c*/ 	.word	0x00000000
        /*0010*/ 	.short	0x0000
        /*0012*/ 	.short	0x0000
        /*0014*/ 	.byte	0x00, 0xf0, 0x01, 0x20


	//----- nvinfo : EIATTR_AT_ENTRY_FRAGMENTS
	.align		4
.L_33:
        /*0018*/ 	.byte	0x04, 0x4f
        /*001a*/ 	.short	(.L_35 - .L_34)


	//   ....[0]....
.L_34:
        /*001c*/ 	.word	0x00000006


	//----- nvinfo : EIATTR_RESERVED_SMEM_USED
	.align		4
.L_35:
        /*0020*/ 	.byte	0x01, 0x41
	.zero		2


	//----- nvinfo : EIATTR_SPARSE_MMA_MASK
	.align		4
        /*0024*/ 	.byte	0x03, 0x50
        /*0026*/ 	.short	0x0000


	//----- nvinfo : EIATTR_TCGEN05_1CTA_USED
	.align		4
        /*0028*/ 	.byte	0x01, 0x51
	.zero		2


	//----- nvinfo : EIATTR_MAXREG_COUNT
	.align		4
        /*002c*/ 	.byte	0x03, 0x1b
        /*002e*/ 	.short	0x00ff


	//----- nvinfo : EIATTR_NUM_BARRIERS
	.align		4
        /*0030*/ 	.byte	0x02, 0x4c
        /*0032*/ 	.byte	0x07
	.zero		1


	//----- nvinfo : EIATTR_EXTERNS
	.align		4
        /*0034*/ 	.byte	0x04, 0x0f
        /*0036*/ 	.short	(.L_37 - .L_36)


	//   ....[0]....
	.align		4
.L_36:
        /*0038*/ 	.word	index@(__assertfail)


	//----- nvinfo : EIATTR_MERCURY_ISA_VERSION
	.align		4
.L_37:
        /*003c*/ 	.byte	0x03, 0x5f
        /*003e*/ 	.short	0x0101


	//----- nvinfo : EIATTR_INT_WARP_WIDE_INSTR_OFFSETS
	.align		4
        /*0040*/ 	.byte	0x04, 0x31
        /*0042*/ 	.short	(.L_39 - .L_38)


	//   ....[0]....
.L_38:
        /*0044*/ 	.word	0x00001dc0


	//   ....[1]....
        /*0048*/ 	.word	0x000037d0


	//   ....[2]....
        /*004c*/ 	.word	0x00003800


	//   ....[3]....
        /*0050*/ 	.word	0x00003850


	//   ....[4]....
        /*0054*/ 	.word	0x00004150


	//   ....[5]....
        /*0058*/ 	.word	0x000041b0


	//   ....[6]....
        /*005c*/ 	.word	0x000042a0


	//   ....[7]....
        /*0060*/ 	.word	0x00004310


	//   ....[8]....
        /*0064*/ 	.word	0x00004400


	//   ....[9]....
        /*0068*/ 	.word	0x00004470


	//   ....[10]....
        /*006c*/ 	.word	0x00004570


	//   ....[11]....
        /*0070*/ 	.word	0x000045f0


	//   ....[12]....
        /*0074*/ 	.word	0x000046f0


	//   ....[13]....
        /*0078*/ 	.word	0x000047c0


	//   ....[14]....
        /*007c*/ 	.word	0x00004860


	//   ....[15]....
        /*0080*/ 	.word	0x00004930


	//   ....[16]....
        /*0084*/ 	.word	0x000049e0


	//   ....[17]....
        /*0088*/ 	.word	0x00004ac0


	//   ....[18]....
        /*008c*/ 	.word	0x00004c40


	//   ....[19]....
        /*0090*/ 	.word	0x00004d90


	//----- nvinfo : EIATTR_COOP_GROUP_MASK_REGIDS
	.align		4
.L_39:
        /*0094*/ 	.byte	0x04, 0x29
        /*0096*/ 	.short	(.L_41 - .L_40)


	//   ....[0]....
.L_40:
        /*0098*/ 	.word	0xffffffff


	//   ....[1]....
        /*009c*/ 	.word	0xffffffff


	//   ....[2]....
        /*00a0*/ 	.word	0xffffffff


	//   ....[3]....
        /*00a4*/ 	.word	0xffffffff


	//   ....[4]....
        /*00a8*/ 	.word	0xffffffff


	//   ....[5]....
        /*00ac*/ 	.word	0xffffffff


	//   ....[6]....
        /*00b0*/ 	.word	0xffffffff


	//   ....[7]....
        /*00b4*/ 	.word	0xffffffff


	//   ....[8]....
        /*00b8*/ 	.word	0xffffffff


	//   ....[9]....
        /*00bc*/ 	.word	0xffffffff


	//   ....[10]....
        /*00c0*/ 	.word	0xffffffff


	//   ....[11]....
        /*00c4*/ 	.word	0xffffffff


	//   ....[12]....
        /*00c8*/ 	.word	0xffffffff


	//----- nvinfo : EIATTR_COOP_GROUP_INSTR_OFFSETS
	.align		4
.L_41:
        /*00cc*/ 	.byte	0x04, 0x28
        /*00ce*/ 	.short	(.L_43 - .L_42)


	//   ....[0]....
.L_42:
        /*00d0*/ 	.word	0x00000090


	//   ....[1]....
        /*00d4*/ 	.word	0x000004d0


	//   ....[2]....
        /*00d8*/ 	.word	0x00000620


	//   ....[3]....
        /*00dc*/ 	.word	0x000007c0


	//   ....[4]....
        /*00e0*/ 	.word	0x000008c0


	//   ....[5]....
        /*00e4*/ 	.word	0x00000a30


	//   ....[6]....
        /*00e8*/ 	.word	0x00000bd0


	//   ....[7]....
        /*00ec*/ 	.word	0x00001ca0


	//   ....[8]....
        /*00f0*/ 	.word	0x000029f0


	//   ....[9]....
        /*00f4*/ 	.word	0x00002c00


	//   ....[10]....
        /*00f8*/ 	.word	0x00002c30


	//   ....[11]....
        /*00fc*/ 	.word	0x000036c0


	//   ....[12]....
        /*0100*/ 	.word	0x000038f0


	//----- nvinfo : EIATTR_VRC_CTA_INIT_COUNT
	.align		4
.L_43:
        /*0104*/ 	.byte	0x02, 0x4a
        /*0106*/ 	.byte	0x80
	.zero		1


	//----- nvinfo : EIATTR_SYSCALL_OFFSETS
	.align		4
        /*0108*/ 	.byte	0x04, 0x46
        /*010a*/ 	.short	(.L_45 - .L_44)


	//   ....[0]....
.L_44:
        /*010c*/ 	.word	0x00005840


	//   ....[1]....
        /*0110*/ 	.word	0x00005930


	//   ....[2]....
        /*0114*/ 	.word	0x00006150


	//   ....[3]....
        /*0118*/ 	.word	0x00006b10


	//   ....[4]....
        /*011c*/ 	.word	0x00007470


	//   ....[5]....
        /*0120*/ 	.word	0x00007e20


	//   ....[6]....
        /*0124*/ 	.word	0x000087d0


	//   ....[7]....
        /*0128*/ 	.word	0x000091b0


	//   ....[8]....
        /*012c*/ 	.word	0x00009b60


	//   ....[9]....
        /*0130*/ 	.word	0x0000a4c0


	//----- nvinfo : EIATTR_MBARRIER_INSTR_OFFSETS
	.align		4
.L_45:
        /*0134*/ 	.byte	0x04, 0x39
        /*0136*/ 	.short	(.L_47 - .L_46)


	//   ....[0]....
.L_46:
        /*0138*/ 	.word	0x000005b0
        /*013c*/ 	.word	0x000000ff
        /*0140*/ 	.word	0x00000000
        /*0144*/ 	.short	0x0100
        /*0146*/ 	.byte	0x05
	.zero		1


	//   ....[1]....
        /*0148*/ 	.word	0x000005c0
        /*014c*/ 	.word	0x000000ff
        /*0150*/ 	.word	0x00000018
        /*0154*/ 	.short	0x0100
        /*0156*/ 	.byte	0x05
	.zero		1


	//   ....[2]....
        /*0158*/ 	.word	0x000005d0
        /*015c*/ 	.word	0x000000ff
        /*0160*/ 	.word	0x00000008
        /*0164*/ 	.short	0x0100
        /*0166*/ 	.byte	0x05
	.zero		1


	//   ....[3]....
        /*0168*/ 	.word	0x000005e0
        /*016c*/ 	.word	0x000000ff
        /*0170*/ 	.word	0x00000020
        /*0174*/ 	.short	0x0100
        /*0176*/ 	.byte	0x05
	.zero		1


	//   ....[4]....
        /*0178*/ 	.word	0x000005f0
        /*017c*/ 	.word	0x000000ff
        /*0180*/ 	.word	0x00000010
        /*0184*/ 	.short	0x0100
        /*0186*/ 	.byte	0x05
	.zero		1


	//   ....[5]....
        /*0188*/ 	.word	0x00000600
        /*018c*/ 	.word	0x000000ff
        /*0190*/ 	.word	0x00000028
        /*0194*/ 	.short	0x0100
        /*0196*/ 	.byte	0x05
	.zero		1


	//   ....[6]....
        /*0198*/ 	.word	0x00000730
        /*019c*/ 	.word	0x000000ff
        /*01a0*/ 	.word	0x00000030
        /*01a4*/ 	.short	0x0100
        /*01a6*/ 	.byte	0x07
	.zero		1


	//   ....[7]....
        /*01a8*/ 	.word	0x00000740
        /*01ac*/ 	.word	0x000000ff
        /*01b0*/ 	.word	0x00000050
        /*01b4*/ 	.short	0x0100
        /*01b6*/ 	.byte	0x07
	.zero		1


	//   ....[8]....
        /*01b8*/ 	.word	0x00000750
        /*01bc*/ 	.word	0x000000ff
        /*01c0*/ 	.word	0x00000038
        /*01c4*/ 	.short	0x0100
        /*01c6*/ 	.byte	0x07
	.zero		1


	//   ....[9]....
        /*01c8*/ 	.word	0x00000760
        /*01cc*/ 	.word	0x000000ff
        /*01d0*/ 	.word	0x00000058
        /*01d4*/ 	.short	0x0100
        /*01d6*/ 	.byte	0x07
	.zero		1


	//   ....[10]....
        /*01d8*/ 	.word	0x00000770
        /*01dc*/ 	.word	0x000000ff
        /*01e0*/ 	.word	0x00000040
        /*01e4*/ 	.short	0x0100
        /*01e6*/ 	.byte	0x07
	.zero		1


	//   ....[11]....
        /*01e8*/ 	.word	0x00000780
        /*01ec*/ 	.word	0x000000ff
        /*01f0*/ 	.word	0x00000060
        /*01f4*/ 	.short	0x0100
        /*01f6*/ 	.byte	0x07
	.zero		1


	//   ....[12]....
        /*01f8*/ 	.word	0x00000790
        /*01fc*/ 	.word	0x000000ff
        /*0200*/ 	.word	0x00000048
        /*0204*/ 	.short	0x0100
        /*0206*/ 	.byte	0x07
	.zero		1


	//   ....[13]....
        /*0208*/ 	.word	0x000007a0
        /*020c*/ 	.word	0x000000ff
        /*0210*/ 	.word	0x00000068
        /*0214*/ 	.short	0x0100
        /*0216*/ 	.byte	0x07
	.zero		1


	//   ....[14]....
        /*0218*/ 	.word	0x00000890
        /*021c*/ 	.word	0x000000ff
        /*0220*/ 	.word	0x00000070
        /*0224*/ 	.short	0x0100
        /*0226*/ 	.byte	0x05
	.zero		1


	//   ....[15]....
        /*0228*/ 	.word	0x000008a0
        /*022c*/ 	.word	0x000000ff
        /*0230*/ 	.word	0x00000078
        /*0234*/ 	.short	0x0100
        /*0236*/ 	.byte	0x05
	.zero		1


	//   ....[16]....
        /*0238*/ 	.word	0x000009e0
        /*023c*/ 	.word	0x000000ff
        /*0240*/ 	.word	0x00000080
        /*0244*/ 	.short	0x0100
        /*0246*/ 	.byte	0x05
	.zero		1


	//   ....[17]....
        /*0248*/ 	.word	0x000009f0
        /*024c*/ 	.word	0x000000ff
        /*0250*/ 	.word	0x00000090
        /*0254*/ 	.short	0x0100
        /*0256*/ 	.byte	0x05
	.zero		1


	//   ....[18]....
        /*0258*/ 	.word	0x00000a00
        /*025c*/ 	.word	0x000000ff
        /*0260*/ 	.word	0x00000088
        /*0264*/ 	.short	0x0100
        /*0266*/ 	.byte	0x05
	.zero		1


	//   ....[19]....
        /*0268*/ 	.word	0x00000a10
        /*026c*/ 	.word	0x000000ff
        /*0270*/ 	.word	0x00000098
        /*0274*/ 	.short	0x0100
        /*0276*/ 	.byte	0x05
	.zero		1


	//   ....[20]....
        /*0278*/ 	.word	0x00000b40
        /*027c*/ 	.word	0x000000ff
        /*0280*/ 	.word	0x000000a0
        /*0284*/ 	.short	0x0100
        /*0286*/ 	.byte	0x07
	.zero		1


	//   ....[21]....
        /*0288*/ 	.word	0x00000b50
        /*028c*/ 	.word	0x000000ff
        /*0290*/ 	.word	0x000000c0
        /*0294*/ 	.short	0x0100
        /*0296*/ 	.byte	0x07
	.zero		1


	//   ....[22]....
        /*0298*/ 	.word	0x00000b60
        /*029c*/ 	.word	0x000000ff
        /*02a0*/ 	.word	0x000000a8
        /*02a4*/ 	.short	0x0100
        /*02a6*/ 	.byte	0x07
	.zero		1


	//   ....[23]....
        /*02a8*/ 	.word	0x00000b70
        /*02ac*/ 	.word	0x000000ff
        /*02b0*/ 	.word	0x000000c8
        /*02b4*/ 	.short	0x0100
        /*02b6*/ 	.byte	0x07
	.zero		1


	//   ....[24]....
        /*02b8*/ 	.word	0x00000b80
        /*02bc*/ 	.word	0x000000ff
        /*02c0*/ 	.word	0x000000b0
        /*02c4*/ 	.short	0x0100
        /*02c6*/ 	.byte	0x07
	.zero		1


	//   ....[25]....
        /*02c8*/ 	.word	0x00000b90
        /*02cc*/ 	.word	0x000000ff
        /*02d0*/ 	.word	0x000000d0
        /*02d4*/ 	.short	0x0100
        /*02d6*/ 	.byte	0x07
	.zero		1


	//   ....[26]....
        /*02d8*/ 	.word	0x00000ba0
        /*02dc*/ 	.word	0x000000ff
        /*02e0*/ 	.word	0x000000b8
        /*02e4*/ 	.short	0x0100
        /*02e6*/ 	.byte	0x07
	.zero		1


	//   ....[27]....
        /*02e8*/ 	.word	0x00000bb0
        /*02ec*/ 	.word	0x000000ff
        /*02f0*/ 	.word	0x000000d8
        /*02f4*/ 	.short	0x0100
        /*02f6*/ 	.byte	0x07
	.zero		1


	//   ....[28]....
        /*02f8*/ 	.word	0x00000ca0
        /*02fc*/ 	.word	0x000000ff
        /*0300*/ 	.word	0x000000e0
        /*0304*/ 	.short	0x0100
        /*0306*/ 	.byte	0x05
	.zero		1


	//   ....[29]....
        /*0308*/ 	.word	0x00000cb0
        /*030c*/ 	.word	0x000000ff
        /*0310*/ 	.word	0x000000f0
        /*0314*/ 	.short	0x0100
        /*0316*/ 	.byte	0x05
	.zero		1


	//   ....[30]....
        /*0318*/ 	.word	0x00000cc0
        /*031c*/ 	.word	0x000000ff
        /*0320*/ 	.word	0x000000e8
        /*0324*/ 	.short	0x0100
        /*0326*/ 	.byte	0x05
	.zero		1


	//   ....[31]....
        /*0328*/ 	.word	0x00000cd0
        /*032c*/ 	.word	0x000000ff
        /*0330*/ 	.word	0x000000f8
        /*0334*/ 	.short	0x0100
        /*0336*/ 	.byte	0x05
	.zero		1


	//   ....[32]....
        /*0338*/ 	.word	0x000015a0
        /*033c*/ 	.word	0x00000002
        /*0340*/ 	.word	0x000000f0
        /*0344*/ 	.short	0x010a
        /*0346*/ 	.byte	0xff
	.zero		1


	//   ....[33]....
        /*0348*/ 	.word	0x000015d0
        /*034c*/ 	.word	0x00000002
        /*0350*/ 	.word	0x000000e0
        /*0354*/ 	.short	0x0101
        /*0356*/ 	.byte	0xff
	.zero		1


	//   ....[34]....
        /*0358*/ 	.word	0x000016a0
        /*035c*/ 	.word	0x000000ff
        /*0360*/ 	.word	0x00000018
        /*0364*/ 	.short	0x010a
        /*0366*/ 	.byte	0x08
	.zero		1


	//   ....[35]....
        /*0368*/ 	.word	0x00001740
        /*036c*/ 	.word	0x000000ff
        /*0370*/ 	.word	0x00000018
        /*0374*/ 	.short	0x010a
        /*0376*/ 	.byte	0x21
	.zero		1


	//   ....[36]....
        /*0378*/ 	.word	0x00001890
        /*037c*/ 	.word	0x000000ff
        /*0380*/ 	.word	0x00000018
        /*0384*/ 	.short	0x010a
        /*0386*/ 	.byte	0x08
	.zero		1


	//   ....[37]....
        /*0388*/ 	.word	0x000019a0
        /*038c*/ 	.word	0x000000ff
        /*0390*/ 	.word	0x00000078
        /*0394*/ 	.short	0x0101
        /*0396*/ 	.byte	0x04
	.zero		1


	//   ....[38]....
        /*0398*/ 	.word	0x000019c0
        /*039c*/ 	.word	0x000000ff
        /*03a0*/ 	.word	0x00000018
        /*03a4*/ 	.short	0x010a
        /*03a6*/ 	.byte	0x08
	.zero		1


	//   ....[39]....
        /*03a8*/ 	.word	0x00001a40
        /*03ac*/ 	.word	0x000000ff
        /*03b0*/ 	.word	0x00000018
        /*03b4*/ 	.short	0x010a
        /*03b6*/ 	.byte	0x11
	.zero		1


	//   ....[40]....
        /*03b8*/ 	.word	0x00001b90
        /*03bc*/ 	.word	0x000000ff
        /*03c0*/ 	.word	0x00000018
        /*03c4*/ 	.short	0x010a
        /*03c6*/ 	.byte	0x08
	.zero		1


	//   ....[41]....
        /*03c8*/ 	.word	0x00001cd0
        /*03cc*/ 	.word	0x00000002
        /*03d0*/ 	.word	0x00000080
        /*03d4*/ 	.short	0x010a
        /*03d6*/ 	.byte	0xff
	.zero		1


	//   ....[42]....
        /*03d8*/ 	.word	0x00001d90
        /*03dc*/ 	.word	0x00000002
        /*03e0*/ 	.word	0x00000000
        /*03e4*/ 	.short	0x0101
        /*03e6*/ 	.byte	0xff
	.zero		1


	//   ....[43]....
        /*03e8*/ 	.word	0x000022f0
        /*03ec*/ 	.word	0x000000ff
        /*03f0*/ 	.word	0x00000000
        /*03f4*/ 	.short	0x010a
        /*03f6*/ 	.byte	0x05
	.zero		1


	//   ....[44]....
        /*03f8*/ 	.word	0x00002380
        /*03fc*/ 	.word	0x000000ff
        /*0400*/ 	.word	0x00000000
        /*0404*/ 	.short	0x010a
        /*0406*/ 	.byte	0x05
	.zero		1


	//   ....[45]....
        /*0408*/ 	.word	0x00002420
        /*040c*/ 	.word	0x00000000
        /*0410*/ 	.word	0x00000000
        /*0414*/ 	.short	0x010a
        /*0416*/ 	.byte	0xff
	.zero		1


	//   ....[46]....
        /*0418*/ 	.word	0x00002540
        /*041c*/ 	.word	0x00000000
        /*0420*/ 	.word	0x000000e0
        /*0424*/ 	.short	0x010a
        /*0426*/ 	.byte	0xff
	.zero		1


	//   ....[47]....
        /*0428*/ 	.word	0x000025b0
        /*042c*/ 	.word	0x00000000
        /*0430*/ 	.word	0x00000000
        /*0434*/ 	.short	0x0101
        /*0436*/ 	.byte	0xff
	.zero		1


	//   ....[48]....
        /*0438*/ 	.word	0x000025d0
        /*043c*/ 	.word	0x000000ff
        /*0440*/ 	.word	0x00000090
        /*0444*/ 	.short	0x010a
        /*0446*/ 	.byte	0x05
	.zero		1


	//   ....[49]....
        /*0448*/ 	.word	0x000026f0
        /*044c*/ 	.word	0x00000000
        /*0450*/ 	.word	0x00000080
        /*0454*/ 	.short	0x010a
        /*0456*/ 	.byte	0xff
	.zero		1


	//   ....[50]....
        /*0458*/ 	.word	0x000027f0
        /*045c*/ 	.word	0x00000000
        /*0460*/ 	.word	0x00000000
        /*0464*/ 	.short	0x0101
        /*0466*/ 	.byte	0xff
	.zero		1


	//   ....[51]....
        /*0468*/ 	.word	0x00002880
        /*046c*/ 	.word	0x000000ff
        /*0470*/ 	.word	0x00000090
        /*0474*/ 	.short	0x0106
        /*0476*/ 	.byte	0x05
	.zero		1


	//   ....[52]....
        /*0478*/ 	.word	0x000028a0
        /*047c*/ 	.word	0x000000ff
        /*0480*/ 	.word	0x00000090
        /*0484*/ 	.short	0x010a
        /*0486*/ 	.byte	0x05
	.zero		1


	//   ....[53]....
        /*0488*/ 	.word	0x00002930
        /*048c*/ 	.word	0x000000ff
        /*0490*/ 	.word	0x00000090
        /*0494*/ 	.short	0x0106
        /*0496*/ 	.byte	0x04
	.zero		1


	//   ....[54]....
        /*0498*/ 	.word	0x00002970
        /*049c*/ 	.word	0x00000000
        /*04a0*/ 	.word	0x00000090
        /*04a4*/ 	.short	0x010a
        /*04a6*/ 	.byte	0xff
	.zero		1


	//   ....[55]....
        /*04a8*/ 	.word	0x00002eb0
        /*04ac*/ 	.word	0x00000000
        /*04b0*/ 	.word	0x00000080
        /*04b4*/ 	.short	0x010a
        /*04b6*/ 	.byte	0xff
	.zero		1


	//   ....[56]....
        /*04b8*/ 	.word	0x00002fb0
        /*04bc*/ 	.word	0x00000003
        /*04c0*/ 	.word	0x00000000
        /*04c4*/ 	.short	0x0101
        /*04c6*/ 	.byte	0xff
	.zero		1


	//   ....[57]....
        /*04c8*/ 	.word	0x00002fc0
        /*04cc*/ 	.word	0x000000ff
        /*04d0*/ 	.word	0x00000000
        /*04d4*/ 	.short	0x010a
        /*04d6*/ 	.byte	0x06
	.zero		1


	//   ....[58]....
        /*04d8*/ 	.word	0x00003040
        /*04dc*/ 	.word	0x000000ff
        /*04e0*/ 	.word	0x000000c0
        /*04e4*/ 	.short	0x010a
        /*04e6*/ 	.byte	0x07
	.zero		1


	//   ....[59]....
        /*04e8*/ 	.word	0x00003120
        /*04ec*/ 	.word	0x000000ff
        /*04f0*/ 	.word	0x00000000
        /*04f4*/ 	.short	0x010a
        /*04f6*/ 	.byte	0x06
	.zero		1


	//   ....[60]....
        /*04f8*/ 	.word	0x00003250
        /*04fc*/ 	.word	0x000000ff
        /*0500*/ 	.word	0x00000000
        /*0504*/ 	.short	0x010a
        /*0506*/ 	.byte	0x1a
	.zero		1


	//   ....[61]....
        /*0508*/ 	.word	0x000034f0
        /*050c*/ 	.word	0x000000ff
        /*0510*/ 	.word	0x00000000
        /*0514*/ 	.short	0x010a
        /*0516*/ 	.byte	0x06
	.zero		1


	//   ....[62]....
        /*0518*/ 	.word	0x00003580
        /*051c*/ 	.word	0x000000ff
        /*0520*/ 	.word	0x00000000
        /*0524*/ 	.short	0x010a
        /*0526*/ 	.byte	0x06
	.zero		1


	//   ....[63]....
        /*0528*/ 	.word	0x00003610
        /*052c*/ 	.word	0x000000ff
        /*0530*/ 	.word	0x00000000
        /*0534*/ 	.short	0x010a
        /*0536*/ 	.byte	0x06
	.zero		1


	//   ....[64]....
        /*0538*/ 	.word	0x000036a0
        /*053c*/ 	.word	0x000000ff
        /*0540*/ 	.word	0x00000000
        /*0544*/ 	.short	0x010a
        /*0546*/ 	.byte	0x07
	.zero		1


	//   ....[65]....
        /*0548*/ 	.word	0x00003af0
        /*054c*/ 	.word	0x00000000
        /*0550*/ 	.word	0x00000080
        /*0554*/ 	.short	0x010a
        /*0556*/ 	.byte	0xff
	.zero		1


	//   ....[66]....
        /*0558*/ 	.word	0x00003bb0
        /*055c*/ 	.word	0x00000000
        /*0560*/ 	.word	0x00000000
        /*0564*/ 	.short	0x0101
        /*0566*/ 	.byte	0xff
	.zero		1


	//   ....[67]....
        /*0568*/ 	.word	0x00003ed0
        /*056c*/ 	.word	0x000000ff
        /*0570*/ 	.word	0x00000078
        /*0574*/ 	.short	0x010a
        /*0576*/ 	.byte	0x07
	.zero		1


	//   ....[68]....
        /*0578*/ 	.word	0x000040d0
        /*057c*/ 	.word	0x000000ff
        /*0580*/ 	.word	0x00000050
        /*0584*/ 	.short	0x010a
        /*0586*/ 	.byte	0x07
	.zero		1


	//   ....[69]....
        /*0588*/ 	.word	0x00004250
        /*058c*/ 	.word	0x000000ff
        /*0590*/ 	.word	0x00000030
        /*0594*/ 	.short	0x010b
        /*0596*/ 	.byte	0x07
	.zero		1


	//   ....[70]....
        /*0598*/ 	.word	0x00004260
        /*059c*/ 	.word	0x000000ff
        /*05a0*/ 	.word	0x00000000
        /*05a4*/ 	.short	0x0101
        /*05a6*/ 	.byte	0x15
	.zero		1


	//   ....[71]....
        /*05a8*/ 	.word	0x00004270
        /*05ac*/ 	.word	0x000000ff
        /*05b0*/ 	.word	0x00000058
        /*05b4*/ 	.short	0x010a
        /*05b6*/ 	.byte	0x07
	.zero		1


	//   ....[72]....
        /*05b8*/ 	.word	0x000043b0
        /*05bc*/ 	.word	0x000000ff
        /*05c0*/ 	.word	0x00000038
        /*05c4*/ 	.short	0x010b
        /*05c6*/ 	.byte	0x07
	.zero		1


	//   ....[73]....
        /*05c8*/ 	.word	0x000043c0
        /*05cc*/ 	.word	0x000000ff
        /*05d0*/ 	.word	0x00000000
        /*05d4*/ 	.short	0x0101
        /*05d6*/ 	.byte	0x0f
	.zero		1


	//   ....[74]....
        /*05d8*/ 	.word	0x000043d0
        /*05dc*/ 	.word	0x000000ff
        /*05e0*/ 	.word	0x00000060
        /*05e4*/ 	.short	0x010a
        /*05e6*/ 	.byte	0x07
	.zero		1


	//   ....[75]....
        /*05e8*/ 	.word	0x00004520
        /*05ec*/ 	.word	0x000000ff
        /*05f0*/ 	.word	0x00000040
        /*05f4*/ 	.short	0x010b
        /*05f6*/ 	.byte	0x07
	.zero		1


	//   ....[76]....
        /*05f8*/ 	.word	0x00004530
        /*05fc*/ 	.word	0x000000ff
        /*0600*/ 	.word	0x00000000
        /*0604*/ 	.short	0x0101
        /*0606*/ 	.byte	0x0e
	.zero		1


	//   ....[77]....
        /*0608*/ 	.word	0x00004540
        /*060c*/ 	.word	0x000000ff
        /*0610*/ 	.word	0x00000068
        /*0614*/ 	.short	0x010a
        /*0616*/ 	.byte	0x07
	.zero		1


	//   ....[78]....
        /*0618*/ 	.word	0x000046a0
        /*061c*/ 	.word	0x000000ff
        /*0620*/ 	.word	0x00000048
        /*0624*/ 	.short	0x010b
        /*0626*/ 	.byte	0x07
	.zero		1


	//   ....[79]....
        /*0628*/ 	.word	0x000046b0
        /*062c*/ 	.word	0x000000ff
        /*0630*/ 	.word	0x00000000
        /*0634*/ 	.short	0x0101
        /*0636*/ 	.byte	0x0d
	.zero		1


	//   ....[80]....
        /*0638*/ 	.word	0x000046c0
        /*063c*/ 	.word	0x000000ff
        /*0640*/ 	.word	0x00000050
        /*0644*/ 	.short	0x010a
        /*0646*/ 	.byte	0x07
	.zero		1


	//   ....[81]....
        /*0648*/ 	.word	0x00004810
        /*064c*/ 	.word	0x000000ff
        /*0650*/ 	.word	0x00000030
        /*0654*/ 	.short	0x010b
        /*0656*/ 	.byte	0x07
	.zero		1


	//   ....[82]....
        /*0658*/ 	.word	0x00004820
        /*065c*/ 	.word	0x000000ff
        /*0660*/ 	.word	0x00000000
        /*0664*/ 	.short	0x0101
        /*0666*/ 	.byte	0x15
	.zero		1


	//   ....[83]....
        /*0668*/ 	.word	0x00004830
        /*066c*/ 	.word	0x000000ff
        /*0670*/ 	.word	0x00000058
        /*0674*/ 	.short	0x010a
        /*0676*/ 	.byte	0x07
	.zero		1


	//   ....[84]....
        /*0678*/ 	.word	0x00004980
        /*067c*/ 	.word	0x000000ff
        /*0680*/ 	.word	0x00000038
        /*0684*/ 	.short	0x010b
        /*0686*/ 	.byte	0x07
	.zero		1


	//   ....[85]....
        /*0688*/ 	.word	0x00004990
        /*068c*/ 	.word	0x000000ff
        /*0690*/ 	.word	0x00000000
        /*0694*/ 	.short	0x0101
        /*0696*/ 	.byte	0x0f
	.zero		1


	//   ....[86]....
        /*0698*/ 	.word	0x000049a0
        /*069c*/ 	.word	0x000000ff
        /*06a0*/ 	.word	0x00000060
        /*06a4*/ 	.short	0x010a
        /*06a6*/ 	.byte	0x07
	.zero		1


	//   ....[87]....
        /*06a8*/ 	.word	0x00004b20
        /*06ac*/ 	.word	0x000000ff
        /*06b0*/ 	.word	0x00000040
        /*06b4*/ 	.short	0x010b
        /*06b6*/ 	.byte	0x07
	.zero		1


	//   ....[88]....
        /*06b8*/ 	.word	0x00004b60
        /*06bc*/ 	.word	0x000000ff
        /*06c0*/ 	.word	0x00000000
        /*06c4*/ 	.short	0x0101
        /*06c6*/ 	.byte	0x0e
	.zero		1


	//   ....[89]....
        /*06c8*/ 	.word	0x00004ba0
        /*06cc*/ 	.word	0x000000ff
        /*06d0*/ 	.word	0x00000068
        /*06d4*/ 	.short	0x010a
        /*06d6*/ 	.byte	0x07
	.zero		1


	//   ....[90]....
        /*06d8*/ 	.word	0x00004dd0
        /*06dc*/ 	.word	0x000000ff
        /*06e0*/ 	.word	0x00000048
        /*06e4*/ 	.short	0x010b
        /*06e6*/ 	.byte	0x07
	.zero		1


	//   ....[91]....
        /*06e8*/ 	.word	0x00004df0
        /*06ec*/ 	.word	0x000000ff
        /*06f0*/ 	.word	0x00000000
        /*06f4*/ 	.short	0x0101
        /*06f6*/ 	.byte	0x0d
	.zero		1


	//   ....[92]....
        /*06f8*/ 	.word	0x00004e10
        /*06fc*/ 	.word	0x000000ff
        /*0700*/ 	.word	0x00000050
        /*0704*/ 	.short	0x010a
        /*0706*/ 	.byte	0x07
	.zero		1


	//   ....[93]....
        /*0708*/ 	.word	0x00004e30
        /*070c*/ 	.word	0x000000ff
        /*0710*/ 	.word	0x00000058
        /*0714*/ 	.short	0x010a
        /*0716*/ 	.byte	0x07
	.zero		1


	//   ....[94]....
        /*0718*/ 	.word	0x00004e50
        /*071c*/ 	.word	0x000000ff
        /*0720*/ 	.word	0x00000060
        /*0724*/ 	.short	0x010a
        /*0726*/ 	.byte	0x07
	.zero		1


	//   ....[95]....
        /*0728*/ 	.word	0x00004ea0
        /*072c*/ 	.word	0x00000002
        /*0730*/ 	.word	0x00000068
        /*0734*/ 	.short	0x010a
        /*0736*/ 	.byte	0xff
	.zero		1


	//   ....[96]....
        /*0738*/ 	.word	0x00005200
        /*073c*/ 	.word	0x00000000
        /*0740*/ 	.word	0x00000080
        /*0744*/ 	.short	0x010a
        /*0746*/ 	.byte	0xff
	.zero		1


	//   ....[97]....
        /*0748*/ 	.word	0x00005310
        /*074c*/ 	.word	0x00000000
        /*0750*/ 	.word	0x00000000
        /*0754*/ 	.short	0x0101
        /*0756*/ 	.byte	0xff
	.zero		1


	//   ....[98]....
        /*0758*/ 	.word	0x00005d90
        /*075c*/ 	.word	0x000000ff
        /*0760*/ 	.word	0x00000030
        /*0764*/ 	.short	0x010a
        /*0766*/ 	.byte	0x30
	.zero		1


	//   ....[99]....
        /*0768*/ 	.word	0x00005dc0
        /*076c*/ 	.word	0x00000053
        /*0770*/ 	.word	0x000000a0
        /*0774*/ 	.short	0x010a
        /*0776*/ 	.byte	0xff
	.zero		1


	//   ....[100]....
        /*0778*/ 	.word	0x00005f30
        /*077c*/ 	.word	0x000000ff
        /*0780*/ 	.word	0x00000030
        /*0784*/ 	.short	0x010a
        /*0786*/ 	.byte	0x30
	.zero		1


	//   ....[101]....
        /*0788*/ 	.word	0x00006030
        /*078c*/ 	.word	0x00000053
        /*0790*/ 	.word	0x000000a0
        /*0794*/ 	.short	0x010a
        /*0796*/ 	.byte	0xff
	.zero		1


	//   ....[102]....
        /*0798*/ 	.word	0x00006830
        /*079c*/ 	.word	0x00000000
        /*07a0*/ 	.word	0x00000000
        /*07a4*/ 	.short	0x0101
        /*07a6*/ 	.byte	0xff
	.zero		1


	//   ....[103]....
        /*07a8*/ 	.word	0x00006840
        /*07ac*/ 	.word	0x00000002
        /*07b0*/ 	.word	0x00000030
        /*07b4*/ 	.short	0x010a
        /*07b6*/ 	.byte	0xff
	.zero		1


	//   ....[104]....
        /*07b8*/ 	.word	0x00006910
        /*07bc*/ 	.word	0x00000002
        /*07c0*/ 	.word	0x00000030
        /*07c4*/ 	.short	0x010a
        /*07c6*/ 	.byte	0xff
	.zero		1


	//   ....[105]....
        /*07c8*/ 	.word	0x00007190
        /*07cc*/ 	.word	0x00000015
        /*07d0*/ 	.word	0x00000000
        /*07d4*/ 	.short	0x0101
        /*07d6*/ 	.byte	0xff
	.zero		1


	//   ....[106]....
        /*07d8*/ 	.word	0x000071b0
        /*07dc*/ 	.word	0x00000000
        /*07e0*/ 	.word	0x00000030
        /*07e4*/ 	.short	0x010a
        /*07e6*/ 	.byte	0xff
	.zero		1


	//   ....[107]....
        /*07e8*/ 	.word	0x00007270
        /*07ec*/ 	.word	0x00000000
        /*07f0*/ 	.word	0x00000030
        /*07f4*/ 	.short	0x010a
        /*07f6*/ 	.byte	0xff
	.zero		1


	//   ....[108]....
        /*07f8*/ 	.word	0x00007b00
        /*07fc*/ 	.word	0x00000015
        /*0800*/ 	.word	0x00000000
        /*0804*/ 	.short	0x0101
        /*0806*/ 	.byte	0xff
	.zero		1


	//   ....[109]....
        /*0808*/ 	.word	0x00007b20
        /*080c*/ 	.word	0x00000000
        /*0810*/ 	.word	0x00000030
        /*0814*/ 	.short	0x010a
        /*0816*/ 	.byte	0xff
	.zero		1


	//   ....[110]....
        /*0818*/ 	.word	0x00007be0
        /*081c*/ 	.word	0x00000000
        /*0820*/ 	.word	0x00000030
        /*0824*/ 	.short	0x010a
        /*0826*/ 	.byte	0xff
	.zero		1


	//   ....[111]....
        /*0828*/ 	.word	0x000084a0
        /*082c*/ 	.word	0x00000015
        /*0830*/ 	.word	0x00000000
        /*0834*/ 	.short	0x0101
        /*0836*/ 	.byte	0xff
	.zero		1


	//   ....[112]....
        /*0838*/ 	.word	0x000084c0
        /*083c*/ 	.word	0x00000000
        /*0840*/ 	.word	0x00000030
        /*0844*/ 	.short	0x010a
        /*0846*/ 	.byte	0xff
	.zero		1


	//   ....[113]....
        /*0848*/ 	.word	0x00008580
        /*084c*/ 	.word	0x00000000
        /*0850*/ 	.word	0x00000030
        /*0854*/ 	.short	0x010a
        /*0856*/ 	.byte	0xff
	.zero		1


	//   ....[114]....
        /*0858*/ 	.word	0x00008e80
        /*085c*/ 	.word	0x00000015
        /*0860*/ 	.word	0x00000000
        /*0864*/ 	.short	0x0101
        /*0866*/ 	.byte	0xff
	.zero		1


	//   ....[115]....
        /*0868*/ 	.word	0x00008ea0
        /*086c*/ 	.word	0x00000000
        /*0870*/ 	.word	0x00000030
        /*0874*/ 	.short	0x010a
        /*0876*/ 	.byte	0xff
	.zero		1


	//   ....[116]....
        /*0878*/ 	.word	0x00008f60
        /*087c*/ 	.word	0x00000000
        /*0880*/ 	.word	0x00000030
        /*0884*/ 	.short	0x010a
        /*0886*/ 	.byte	0xff
	.zero		1


	//   ....[117]....
        /*0888*/ 	.word	0x00009830
        /*088c*/ 	.word	0x00000015
        /*0890*/ 	.word	0x00000000
        /*0894*/ 	.short	0x0101
        /*0896*/ 	.byte	0xff
	.zero		1


	//   ....[118]....
        /*0898*/ 	.word	0x00009850
        /*089c*/ 	.word	0x00000000
        /*08a0*/ 	.word	0x00000030
        /*08a4*/ 	.short	0x010a
        /*08a6*/ 	.byte	0xff
	.zero		1


	//   ....[119]....
        /*08a8*/ 	.word	0x00009910
        /*08ac*/ 	.word	0x00000000
        /*08b0*/ 	.word	0x00000030
        /*08b4*/ 	.short	0x010a
        /*08b6*/ 	.byte	0xff
	.zero		1


	//   ....[120]....
        /*08b8*/ 	.word	0x0000a1e0
        /*08bc*/ 	.word	0x00000015
        /*08c0*/ 	.word	0x00000000
        /*08c4*/ 	.short	0x0101
        /*08c6*/ 	.byte	0xff
	.zero		1


	//   ....[121]....
        /*08c8*/ 	.word	0x0000a200
        /*08cc*/ 	.word	0x00000000
        /*08d0*/ 	.word	0x00000030
        /*08d4*/ 	.short	0x010a
        /*08d6*/ 	.byte	0xff
	.zero		1


	//   ....[122]....
        /*08d8*/ 	.word	0x0000a2c0
        /*08dc*/ 	.word	0x00000000
        /*08e0*/ 	.word	0x00000030
        /*08e4*/ 	.short	0x010a
        /*08e6*/ 	.byte	0xff
	.zero		1


	//   ....[123]....
        /*08e8*/ 	.word	0x0000a630
        /*08ec*/ 	.word	0x000000ff
        /*08f0*/ 	.word	0x00000000
        /*08f4*/ 	.short	0x0101
        /*08f6*/ 	.byte	0x05
	.zero		1


	//   ....[124]....
        /*08f8*/ 	.word	0x0000aba0
        /*08fc*/ 	.word	0x00000000
        /*0900*/ 	.word	0x00000000
        /*0904*/ 	.short	0x0101
        /*0906*/ 	.byte	0xff
	.zero		1


	//   ....[125]....
        /*0908*/ 	.word	0x0000ae10
        /*090c*/ 	.word	0x000000ff
        /*0910*/ 	.word	0x00000000
        /*0914*/ 	.short	0x0101
        /*0916*/ 	.byte	0x04
	.zero		1


	//   ....[126]....
        /*0918*/ 	.word	0x0000ae30
        /*091c*/ 	.word	0x00000002
        /*0920*/ 	.word	0x000000f0
        /*0924*/ 	.short	0x010a
        /*0926*/ 	.byte	0xff
	.zero		1


	//   ....[127]....
        /*0928*/ 	.word	0x0000ae90
        /*092c*/ 	.word	0x00000002
        /*0930*/ 	.word	0x00000018
        /*0934*/ 	.short	0x010a
        /*0936*/ 	.byte	0xff
	.zero		1


	//   ....[128]....
        /*0938*/ 	.word	0x0000aef0
        /*093c*/ 	.word	0x00000002
        /*0940*/ 	.word	0x00000018
        /*0944*/ 	.short	0x010a
        /*0946*/ 	.byte	0xff
	.zero		1


	//   ....[129]....
        /*0948*/ 	.word	0x0000af40
        /*094c*/ 	.word	0x00000002
        /*0950*/ 	.word	0x00000080
        /*0954*/ 	.short	0x010a
        /*0956*/ 	.byte	0xff
	.zero		1


	//   ....[130]....
        /*0958*/ 	.word	0x0000afa0
        /*095c*/ 	.word	0x00000000
        /*0960*/ 	.word	0x00000000
        /*0964*/ 	.short	0x010a
        /*0966*/ 	.byte	0xff
	.zero		1


	//   ....[131]....
        /*0968*/ 	.word	0x0000b000
        /*096c*/ 	.word	0x00000000
        /*0970*/ 	.word	0x00000000
        /*0974*/ 	.short	0x010a
        /*0976*/ 	.byte	0xff
	.zero		1


	//   ....[132]....
        /*0978*/ 	.word	0x0000b050
        /*097c*/ 	.word	0x00000000
        /*0980*/ 	.word	0x000000e0
        /*0984*/ 	.short	0x010a
        /*0986*/ 	.byte	0xff
	.zero		1


	//   ....[133]....
        /*0988*/ 	.word	0x0000b0b0
        /*098c*/ 	.word	0x00000000
        /*0990*/ 	.word	0x00000090
        /*0994*/ 	.short	0x010a
        /*0996*/ 	.byte	0xff
	.zero		1


	//   ....[134]....
        /*0998*/ 	.word	0x0000b100
        /*099c*/ 	.word	0x00000000
        /*09a0*/ 	.word	0x00000080
        /*09a4*/ 	.short	0x010a
        /*09a6*/ 	.byte	0xff
	.zero		1


	//   ....[135]....
        /*09a8*/ 	.word	0x0000b160
        /*09ac*/ 	.word	0x00000000
        /*09b0*/ 	.word	0x00000090
        /*09b4*/ 	.short	0x010a
        /*09b6*/ 	.byte	0xff
	.zero		1


	//   ....[136]....
        /*09b8*/ 	.word	0x0000b1b0
        /*09bc*/ 	.word	0x00000000
        /*09c0*/ 	.word	0x00000080
        /*09c4*/ 	.short	0x010a
        /*09c6*/ 	.byte	0xff
	.zero		1


	//   ....[137]....
        /*09c8*/ 	.word	0x0000b210
        /*09cc*/ 	.word	0x00000002
        /*09d0*/ 	.word	0x000000c0
        /*09d4*/ 	.short	0x010a
        /*09d6*/ 	.byte	0xff
	.zero		1


	//   ....[138]....
        /*09d8*/ 	.word	0x0000b270
        /*09dc*/ 	.word	0x00000000
        /*09e0*/ 	.word	0x00000000
        /*09e4*/ 	.short	0x010a
        /*09e6*/ 	.byte	0xff
	.zero		1


	//   ....[139]....
        /*09e8*/ 	.word	0x0000b2d0
        /*09ec*/ 	.word	0x00000000
        /*09f0*/ 	.word	0x00000000
        /*09f4*/ 	.short	0x010a
        /*09f6*/ 	.byte	0xff
	.zero		1


	//   ....[140]....
        /*09f8*/ 	.word	0x0000b330
        /*09fc*/ 	.word	0x00000000
        /*0a00*/ 	.word	0x00000000
        /*0a04*/ 	.short	0x010a
        /*0a06*/ 	.byte	0xff
	.zero		1


	//   ....[141]....
        /*0a08*/ 	.word	0x0000b390
        /*0a0c*/ 	.word	0x00000000
        /*0a10*/ 	.word	0x00000000
        /*0a14*/ 	.short	0x010a
        /*0a16*/ 	.byte	0xff
	.zero		1


	//   ....[142]....
        /*0a18*/ 	.word	0x0000b3f0
        /*0a1c*/ 	.word	0x00000000
        /*0a20*/ 	.word	0x00000000
        /*0a24*/ 	.short	0x010a
        /*0a26*/ 	.byte	0xff
	.zero		1


	//   ....[143]....
        /*0a28*/ 	.word	0x0000b440
        /*0a2c*/ 	.word	0x00000000
        /*0a30*/ 	.word	0x00000080
        /*0a34*/ 	.short	0x010a
        /*0a36*/ 	.byte	0xff
	.zero		1


	//   ....[144]....
        /*0a38*/ 	.word	0x0000b4a0
        /*0a3c*/ 	.word	0x00000000
        /*0a40*/ 	.word	0x00000078
        /*0a44*/ 	.short	0x010a
        /*0a46*/ 	.byte	0xff
	.zero		1


	//   ....[145]....
        /*0a48*/ 	.word	0x0000b500
        /*0a4c*/ 	.word	0x00000000
        /*0a50*/ 	.word	0x00000050
        /*0a54*/ 	.short	0x010a
        /*0a56*/ 	.byte	0xff
	.zero		1


	//   ....[146]....
        /*0a58*/ 	.word	0x0000b560
        /*0a5c*/ 	.word	0x00000000
        /*0a60*/ 	.word	0x00000058
        /*0a64*/ 	.short	0x010a
        /*0a66*/ 	.byte	0xff
	.zero		1


	//   ....[147]....
        /*0a68*/ 	.word	0x0000b5c0
        /*0a6c*/ 	.word	0x00000000
        /*0a70*/ 	.word	0x00000060
        /*0a74*/ 	.short	0x010a
        /*0a76*/ 	.byte	0xff
	.zero		1


	//   ....[148]....
        /*0a78*/ 	.word	0x0000b620
        /*0a7c*/ 	.word	0x00000000
        /*0a80*/ 	.word	0x00000068
        /*0a84*/ 	.short	0x010a
        /*0a86*/ 	.byte	0xff
	.zero		1


	//   ....[149]....
        /*0a88*/ 	.word	0x0000b680
        /*0a8c*/ 	.word	0x00000000
        /*0a90*/ 	.word	0x00000050
        /*0a94*/ 	.short	0x010a
        /*0a96*/ 	.byte	0xff
	.zero		1


	//   ....[150]....
        /*0a98*/ 	.word	0x0000b6e0
        /*0a9c*/ 	.word	0x00000000
        /*0aa0*/ 	.word	0x00000058
        /*0aa4*/ 	.short	0x010a
        /*0aa6*/ 	.byte	0xff
	.zero		1


	//   ....[151]....
        /*0aa8*/ 	.word	0x0000b740
        /*0aac*/ 	.word	0x00000000
        /*0ab0*/ 	.word	0x00000060
        /*0ab4*/ 	.short	0x010a
        /*0ab6*/ 	.byte	0xff
	.zero		1


	//   ....[152]....
        /*0ab8*/ 	.word	0x0000b7a0
        /*0abc*/ 	.word	0x00000000
        /*0ac0*/ 	.word	0x00000068
        /*0ac4*/ 	.short	0x010a
        /*0ac6*/ 	.byte	0xff
	.zero		1


	//   ....[153]....
        /*0ac8*/ 	.word	0x0000b800
        /*0acc*/ 	.word	0x00000000
        /*0ad0*/ 	.word	0x00000050
        /*0ad4*/ 	.short	0x010a
        /*0ad6*/ 	.byte	0xff
	.zero		1


	//   ....[154]....
        /*0ad8*/ 	.word	0x0000b860
        /*0adc*/ 	.word	0x00000000
        /*0ae0*/ 	.word	0x00000058
        /*0ae4*/ 	.short	0x010a
        /*0ae6*/ 	.byte	0xff
	.zero		1


	//   ....[155]....
        /*0ae8*/ 	.word	0x0000b8c0
        /*0aec*/ 	.word	0x00000002
        /*0af0*/ 	.word	0x00000060
        /*0af4*/ 	.short	0x010a
        /*0af6*/ 	.byte	0xff
	.zero		1


	//   ....[156]....
        /*0af8*/ 	.word	0x0000b910
        /*0afc*/ 	.word	0x00000000
        /*0b00*/ 	.word	0x00000080
        /*0b04*/ 	.short	0x010a
        /*0b06*/ 	.byte	0xff
	.zero		1


	//   ....[157]....
        /*0b08*/ 	.word	0x0000b970
        /*0b0c*/ 	.word	0x00000000
        /*0b10*/ 	.word	0x00000030
        /*0b14*/ 	.short	0x010a
        /*0b16*/ 	.byte	0xff
	.zero		1


	//   ....[158]....
        /*0b18*/ 	.word	0x0000b9c0
        /*0b1c*/ 	.word	0x00000053
        /*0b20*/ 	.word	0x000000a0
        /*0b24*/ 	.short	0x010a
        /*0b26*/ 	.byte	0xff
	.zero		1


	//   ....[159]....
        /*0b28*/ 	.word	0x0000ba10
        /*0b2c*/ 	.word	0x00000002
        /*0b30*/ 	.word	0x00000030
        /*0b34*/ 	.short	0x010a
        /*0b36*/ 	.byte	0xff
	.zero		1


	//   ....[160]....
        /*0b38*/ 	.word	0x0000ba60
        /*0b3c*/ 	.word	0x00000000
        /*0b40*/ 	.word	0x00000030
        /*0b44*/ 	.short	0x010a
        /*0b46*/ 	.byte	0xff
	.zero		1


	//   ....[161]....
        /*0b48*/ 	.word	0x0000bab0
        /*0b4c*/ 	.word	0x00000000
        /*0b50*/ 	.word	0x00000030
        /*0b54*/ 	.short	0x010a
        /*0b56*/ 	.byte	0xff
	.zero		1


	//   ....[162]....
        /*0b58*/ 	.word	0x0000bb00
        /*0b5c*/ 	.word	0x00000000
        /*0b60*/ 	.word	0x00000030
        /*0b64*/ 	.short	0x010a
        /*0b66*/ 	.byte	0xff
	.zero		1


	//   ....[163]....
        /*0b68*/ 	.word	0x0000bb50
        /*0b6c*/ 	.word	0x00000000
        /*0b70*/ 	.word	0x00000030
        /*0b74*/ 	.short	0x010a
        /*0b76*/ 	.byte	0xff
	.zero		1


	//   ....[164]....
        /*0b78*/ 	.word	0x0000bba0
        /*0b7c*/ 	.word	0x00000000
        /*0b80*/ 	.word	0x00000030
        /*0b84*/ 	.short	0x010a
        /*0b86*/ 	.byte	0xff
	.zero		1


	//   ....[165]....
        /*0b88*/ 	.word	0x0000bbf0
        /*0b8c*/ 	.word	0x00000000
        /*0b90*/ 	.word	0x00000030
        /*0b94*/ 	.short	0x010a
        /*0b96*/ 	.byte	0xff
	.zero		1


	//----- nvinfo : EIATTR_NUM_MBARRIERS
	.align		4
.L_47:
        /*0b98*/ 	.byte	0x03, 0x38
        /*0b9a*/ 	.short	0x0020


	//----- nvinfo : EIATTR_EXIT_INSTR_OFFSETS
	.align		4
        /*0b9c*/ 	.byte	0x04, 0x1c
        /*0b9e*/ 	.short	(.L_49 - .L_48)


	//   ....[0]....
.L_48:
        /*0ba0*/ 	.word	0x00002450


	//   ....[1]....
        /*0ba4*/ 	.word	0x00002940


	//   ....[2]....
        /*0ba8*/ 	.word	0x000029a0


	//   ....[3]....
        /*0bac*/ 	.word	0x00003900


	//   ....[4]....
        /*0bb0*/ 	.word	0x00004ed0


	//   ....[5]....
        /*0bb4*/ 	.word	0x00004f10


	//   ....[6]....
        /*0bb8*/ 	.word	0x0000ad00


	//   ....[7]....
        /*0bbc*/ 	.word	0x0000ad80


	//   ....[8]....
        /*0bc0*/ 	.word	0x0000adb0


	//   ....[9]....
        /*0bc4*/ 	.word	0x0000ae20


	//----- nvinfo : EIATTR_MAX_THREADS
	.align		4
.L_49:
        /*0bc8*/ 	.byte	0x04, 0x05
        /*0bca*/ 	.short	(.L_51 - .L_50)
.L_50:
        /*0bcc*/ 	.word	0x00000100
        /*0bd0*/ 	.word	0x00000001
        /*0bd4*/ 	.word	0x00000001


	//----- nvinfo : EIATTR_CRS_STACK_SIZE
	.align		4
.L_51:
        /*0bd8*/ 	.byte	0x04, 0x1e
        /*0bda*/ 	.short	(.L_53 - .L_52)
.L_52:
        /*0bdc*/ 	.word	0x00000000


	//----- nvinfo : EIATTR_CBANK_PARAM_SIZE
	.align		4
.L_53:
        /*0be0*/ 	.byte	0x03, 0x19
        /*0be2*/ 	.short	0x0800


	//----- nvinfo : EIATTR_PARAM_CBANK
	.align		4
        /*0be4*/ 	.byte	0x04, 0x0a
        /*0be6*/ 	.short	(.L_55 - .L_54)
	.align		4
.L_54:
        /*0be8*/ 	.word	index@(.nv.constant0._ZN7cutlass13device_kernelINS_4gemm6kernel13GemmUniversalIN4cute5tupleIJiiiiEEENS1_10collective13CollectiveMmaINS1_35MainloopSm100TmaUmmaWarpSpecializedILi3ELi2ELi4ENS5_IJNS4_1CILi1EEESB_SB_EEEEENS5_IJNSA_ILi64EEENSA_ILi256EEENSA_ILi32EEEEEENS_10tfloat32_tENS5_IJlSB_lEEESI_SJ_NS4_8TiledMMAINS4_8MMA_AtomIJNS4_17SM100_MMA_TF32_SSISI_SI_fLi64ELi256ELNS4_4UMMA5MajorE0ELSO_0ELNSN_7ScaleInE0ELSP_0EEEEEENS4_6LayoutISC_NS5_IJNSA_ILi0EEEST_ST_EEEEENS5_IJNS4_10UnderscoreESW_SW_EEEEENS4_13SM90_TMA_LOADENS4_14ComposedLayoutINS4_7SwizzleILi3ELi4ELi3EEENS4_18smem_ptr_flag_bitsILi32EEENSS_INS5_IJNSA_ILi8EEESG_EEENS5_IJSG_SB_EEEEEEEvNS4_8identityESZ_S19_vS1A_EENS_8epilogue10collective18CollectiveEpilogueINS1C_23Sm100TmaWarpSpecializedILi4ELi2ELi16ELb1ELb0EEEJSH_NS5_IJNSS_ISE_SB_EENSS_ISG_SB_EEEEESI_SJ_SI_SJ_NS1C_6fusion15FusionCallbacksIS1G_NS1K_17LinearCombinationISI_fSI_fLNS_15FloatRoundStyleE2EEESH_S1J_JEEENS4_5SM1004TMEM4LOAD26SM100_TMEM_LOAD_16dp128b8xESZ_S19_NS4_17SM75_U32x4_LDSM_NENS4_14SM90_TMA_STOREES19_NS4_17SM90_U32x4_STSM_NENS4_39AutoVectorizingCopyWithAssumedAlignmentILi128EEEEEEvvEEEEvNT_6ParamsE)
        /*0bec*/ 	.short	0x0380
        /*0bee*/ 	.short	0x0800


	//----- nvinfo : EIATTR_SW_WAR
	.align		4
.L_55:
        /*0bf0*/ 	.byte	0x04, 0x36
        /*0bf2*/ 	.short	(.L_57 - .L_56)
.L_56:
        /*0bf4*/ 	.word	0x00000008
.L_57:


//--------------------- .nv.callgraph             --------------------------
	.section	.nv.callgraph,"",@"SHT_CUDA_CALLGRAPH"
	.align	4
	.sectionentsize	8
	.align		4
        /*0000*/ 	.word	0x00000000
	.align		4
        /*0004*/ 	.word	0xffffffff
	.align		4
        /*0008*/ 	.word	index@(_ZN7cutlass13device_kernelINS_4gemm6kernel13GemmUniversalIN4cute5tupleIJiiiiEEENS1_10collective13CollectiveMmaINS1_35MainloopSm100TmaUmmaWarpSpecializedILi3ELi2ELi4ENS5_IJNS4_1CILi1EEESB_SB_EEEEENS5_IJNSA_ILi64EEENSA_ILi256EEENSA_ILi32EEEEEENS_10tfloat32_tENS5_IJlSB_lEEESI_SJ_NS4_8TiledMMAINS4_8MMA_AtomIJNS4_17SM100_MMA_TF32_SSISI_SI_fLi64ELi256ELNS4_4UMMA5MajorE0ELSO_0ELNSN_7ScaleInE0ELSP_0EEEEEENS4_6LayoutISC_NS5_IJNSA_ILi0EEEST_ST_EEEEENS5_IJNS4_10UnderscoreESW_SW_EEEEENS4_13SM90_TMA_LOADENS4_14ComposedLayoutINS4_7SwizzleILi3ELi4ELi3EEENS4_18smem_ptr_flag_bitsILi32EEENSS_INS5_IJNSA_ILi8EEESG_EEENS5_IJSG_SB_EEEEEEEvNS4_8identityESZ_S19_vS1A_EENS_8epilogue10collective18CollectiveEpilogueINS1C_23Sm100TmaWarpSpecializedILi4ELi2ELi16ELb1ELb0EEEJSH_NS5_IJNSS_ISE_SB_EENSS_ISG_SB_EEEEESI_SJ_SI_SJ_NS1C_6fusion15FusionCallbacksIS1G_NS1K_17LinearCombinationISI_fSI_fLNS_15FloatRoundStyleE2EEESH_S1J_JEEENS4_5SM1004TMEM4LOAD26SM100_TMEM_LOAD_16dp128b8xESZ_S19_NS4_17SM75_U32x4_LDSM_NENS4_14SM90_TMA_STOREES19_NS4_17SM90_U32x4_STSM_NENS4_39AutoVectorizingCopyWithAssumedAlignmentILi128EEEEEEvvEEEEvNT_6ParamsE)
	.align		4
        /*000c*/ 	.word	index@(__assertfail)
	.align		4
        /*0010*/ 	.word	0x00000000
	.align		4
        /*0014*/ 	.word	0xfffffffe
	.align		4
        /*0018*/ 	.word	0x00000000
	.align		4
        /*001c*/ 	.word	0xfffffffd
	.align		4
        /*0020*/ 	.word	0x00000000
	.align		4
        /*0024*/ 	.word	0xfffffffc


//--------------------- .nv.constant4             --------------------------
	.section	.nv.constant4,"a",@progbits
	.align	8
	.align		8
.nv.constant4:
        /*0000*/ 	.dword	__assertfail
	.align		8
        /*0008*/ 	.dword	__unnamed_1
	.align		8
        /*0010*/ 	.dword	__unnamed_2
	.align		8
        /*0018*/ 	.dword	_ZN39_INTERNAL_e042738e_4_k_cu_0d567bb4_93094cuda3std3__45__cpo5beginE
	.align		8
        /*0020*/ 	.dword	_ZN39_INTERNAL_e042738e_4_k_cu_0d567bb4_93094cuda3std3__45__cpo3endE
	.align		8
        /*0028*/ 	.dword	_ZN39_INTERNAL_e042738e_4_k_cu_0d567bb4_93094cuda3std3__45__cpo6cbeginE
	.align		8
        /*0030*/ 	.dword	_ZN39_INTERNAL_e042738e_4_k_cu_0d567bb4_93094cuda3std3__45__cpo4cendE
	.align		8
        /*0038*/ 	.dword	_ZN39_INTERNAL_e042738e_4_k_cu_0d567bb4_93094cuda3std3__441_GLOBAL__N__e042738e_4_k_cu_0d567bb4_93096ignoreE
	.align		8
        /*0040*/ 	.dword	_ZN39_INTERNAL_e042738e_4_k_cu_0d567bb4_93094cuda3std3__419piecewise_constructE
	.align		8
        /*0048*/ 	.dword	_ZN39_INTERNAL_e042738e_4_k_cu_0d567bb4_93094cuda3std3__48in_placeE
	.align		8
        /*0050*/ 	.dword	_ZN39_INTERNAL_e042738e_4_k_cu_0d567bb4_93094cuda3std6ranges3__45__cpo4swapE
	.align		8
        /*0058*/ 	.dword	_ZN39_INTERNAL_e042738e_4_k_cu_0d567bb4_93094cuda3std6ranges3__45__cpo9iter_moveE
	.align		8
        /*0060*/ 	.dword	_ZN39_INTERNAL_e042738e_4_k_cu_0d567bb4_93094cute7productE
	.align		8
        /*0068*/ 	.dword	_ZN39_INTERNAL_e042738e_4_k_cu_0d567bb4_93094cute1_E
	.align		8
        /*0070*/ 	.dword	$str$25
	.align		8
        /*0078*/ 	.dword	$str$26
	.align		8
        /*0080*/ 	.dword	$str$27
	.align		8
        /*0088*/ 	.dword	$str$28


//--------------------- .text._ZN7cutlass13device_kernelINS_4gemm6kernel13GemmUniversalIN4cute5tupleIJiiiiEEENS1_10collective13CollectiveMmaINS1_35MainloopSm100TmaUmmaWarpSpecializedILi3ELi2ELi4ENS5_IJNS4_1CILi1EEESB_SB_EEEEENS5_IJNSA_ILi64EEENSA_ILi256EEENSA_ILi32EEEEEENS_10tfloat32_tENS5_IJlSB_lEEESI_SJ_NS4_8TiledMMAINS4_8MMA_AtomIJNS4_17SM100_MMA_TF32_SSISI_SI_fLi64ELi256ELNS4_4UMMA5MajorE0ELSO_0ELNSN_7ScaleInE0ELSP_0EEEEEENS4_6LayoutISC_NS5_IJNSA_ILi0EEEST_ST_EEEEENS5_IJNS4_10UnderscoreESW_SW_EEEEENS4_13SM90_TMA_LOADENS4_14ComposedLayoutINS4_7SwizzleILi3ELi4ELi3EEENS4_18smem_ptr_flag_bitsILi32EEENSS_INS5_IJNSA_ILi8EEESG_EEENS5_IJSG_SB_EEEEEEEvNS4_8identityESZ_S19_vS1A_EENS_8epilogue10collective18CollectiveEpilogueINS1C_23Sm100TmaWarpSpecializedILi4ELi2ELi16ELb1ELb0EEEJSH_NS5_IJNSS_ISE_SB_EENSS_ISG_SB_EEEEESI_SJ_SI_SJ_NS1C_6fusion15FusionCallbacksIS1G_NS1K_17LinearCombinationISI_fSI_fLNS_15FloatRoundStyleE2EEESH_S1J_JEEENS4_5SM1004TMEM4LOAD26SM100_TMEM_LOAD_16dp128b8xESZ_S19_NS4_17SM75_U32x4_LDSM_NENS4_14SM90_TMA_STOREES19_NS4_17SM90_U32x4_STSM_NENS4_39AutoVectorizingCopyWithAssumedAlignmentILi128EEEEEEvvEEEEvNT_6ParamsE --------------------------
	.section	.text._ZN7cutlass13device_kernelINS_4gemm6kernel13GemmUniversalIN4cute5tupleIJiiiiEEENS1_10collective13CollectiveMmaINS1_35MainloopSm100TmaUmmaWarpSpecializedILi3ELi2ELi4ENS5_IJNS4_1CILi1EEESB_SB_EEEEENS5_IJNSA_ILi64EEENSA_ILi256EEENSA_ILi32EEEEEENS_10tfloat32_tENS5_IJlSB_lEEESI_SJ_NS4_8TiledMMAINS4_8MMA_AtomIJNS4_17SM100_MMA_TF32_SSISI_SI_fLi64ELi256ELNS4_4UMMA5MajorE0ELSO_0ELNSN_7ScaleInE0ELSP_0EEEEEENS4_6LayoutISC_NS5_IJNSA_ILi0EEEST_ST_EEEEENS5_IJNS4_10UnderscoreESW_SW_EEEEENS4_13SM90_TMA_LOADENS4_14ComposedLayoutINS4_7SwizzleILi3ELi4ELi3EEENS4_18smem_ptr_flag_bitsILi32EEENSS_INS5_IJNSA_ILi8EEESG_EEENS5_IJSG_SB_EEEEEEEvNS4_8identityESZ_S19_vS1A_EENS_8epilogue10collective18CollectiveEpilogueINS1C_23Sm100TmaWarpSpecializedILi4ELi2ELi16ELb1ELb0EEEJSH_NS5_IJNSS_ISE_SB_EENSS_ISG_SB_EEEEESI_SJ_SI_SJ_NS1C_6fusion15FusionCallbacksIS1G_NS1K_17LinearCombinationISI_fSI_fLNS_15FloatRoundStyleE2EEESH_S1J_JEEENS4_5SM1004TMEM4LOAD26SM100_TMEM_LOAD_16dp128b8xESZ_S19_NS4_17SM75_U32x4_LDSM_NENS4_14SM90_TMA_STOREES19_NS4_17SM90_U32x4_STSM_NENS4_39AutoVectorizingCopyWithAssumedAlignmentILi128EEEEEEvvEEEEvNT_6ParamsE,"ax",@progbits
	.align	128
.text._ZN7cutlass13device_kernelINS_4gemm6kernel13GemmUniversalIN4cute5tupleIJiiiiEEENS1_10collective13CollectiveMmaINS1_35MainloopSm100TmaUmmaWarpSpecializedILi3ELi2ELi4ENS5_IJNS4_1CILi1EEESB_SB_EEEEENS5_IJNSA_ILi64EEENSA_ILi256EEENSA_ILi32EEEEEENS_10tfloat32_tENS5_IJlSB_lEEESI_SJ_NS4_8TiledMMAINS4_8MMA_AtomIJNS4_17SM100_MMA_TF32_SSISI_SI_fLi64ELi256ELNS4_4UMMA5MajorE0ELSO_0ELNSN_7ScaleInE0ELSP_0EEEEEENS4_6LayoutISC_NS5_IJNSA_ILi0EEEST_ST_EEEEENS5_IJNS4_10UnderscoreESW_SW_EEEEENS4_13SM90_TMA_LOADENS4_14ComposedLayoutINS4_7SwizzleILi3ELi4ELi3EEENS4_18smem_ptr_flag_bitsILi32EEENSS_INS5_IJNSA_ILi8EEESG_EEENS5_IJSG_SB_EEEEEEEvNS4_8identityESZ_S19_vS1A_EENS_8epilogue10collective18CollectiveEpilogueINS1C_23Sm100TmaWarpSpecializedILi4ELi2ELi16ELb1ELb0EEEJSH_NS5_IJNSS_ISE_SB_EENSS_ISG_SB_EEEEESI_SJ_SI_SJ_NS1C_6fusion15FusionCallbacksIS1G_NS1K_17LinearCombinationISI_fSI_fLNS_15FloatRoundStyleE2EEESH_S1J_JEEENS4_5SM1004TMEM4LOAD26SM100_TMEM_LOAD_16dp128b8xESZ_S19_NS4_17SM75_U32x4_LDSM_NENS4_14SM90_TMA_STOREES19_NS4_17SM90_U32x4_STSM_NENS4_39AutoVectorizingCopyWithAssumedAlignmentILi128EEEEEEvvEEEEvNT_6ParamsE:
        .type           _ZN7cutlass13device_kernelINS_4gemm6kernel13GemmUniversalIN4cute5tupleIJiiiiEEENS1_10collective13CollectiveMmaINS1_35MainloopSm100TmaUmmaWarpSpecializedILi3ELi2ELi4ENS5_IJNS4_1CILi1EEESB_SB_EEEEENS5_IJNSA_ILi64EEENSA_ILi256EEENSA_ILi32EEEEEENS_10tfloat32_tENS5_IJlSB_lEEESI_SJ_NS4_8TiledMMAINS4_8MMA_AtomIJNS4_17SM100_MMA_TF32_SSISI_SI_fLi64ELi256ELNS4_4UMMA5MajorE0ELSO_0ELNSN_7ScaleInE0ELSP_0EEEEEENS4_6LayoutISC_NS5_IJNSA_ILi0EEEST_ST_EEEEENS5_IJNS4_10UnderscoreESW_SW_EEEEENS4_13SM90_TMA_LOADENS4_14ComposedLayoutINS4_7SwizzleILi3ELi4ELi3EEENS4_18smem_ptr_flag_bitsILi32EEENSS_INS5_IJNSA_ILi8EEESG_EEENS5_IJSG_SB_EEEEEEEvNS4_8identityESZ_S19_vS1A_EENS_8epilogue10collective18CollectiveEpilogueINS1C_23Sm100TmaWarpSpecializedILi4ELi2ELi16ELb1ELb0EEEJSH_NS5_IJNSS_ISE_SB_EENSS_ISG_SB_EEEEESI_SJ_SI_SJ_NS1C_6fusion15FusionCallbacksIS1G_NS1K_17LinearCombinationISI_fSI_fLNS_15FloatRoundStyleE2EEESH_S1J_JEEENS4_5SM1004TMEM4LOAD26SM100_TMEM_LOAD_16dp128b8xESZ_S19_NS4_17SM75_U32x4_LDSM_NENS4_14SM90_TMA_STOREES19_NS4_17SM90_U32x4_STSM_NENS4_39AutoVectorizingCopyWithAssumedAlignmentILi128EEEEEEvvEEEEvNT_6ParamsE,@function
        .size           _ZN7cutlass13device_kernelINS_4gemm6kernel13GemmUniversalIN4cute5tupleIJiiiiEEENS1_10collective13CollectiveMmaINS1_35MainloopSm100TmaUmmaWarpSpecializedILi3ELi2ELi4ENS5_IJNS4_1CILi1EEESB_SB_EEEEENS5_IJNSA_ILi64EEENSA_ILi256EEENSA_ILi32EEEEEENS_10tfloat32_tENS5_IJlSB_lEEESI_SJ_NS4_8TiledMMAINS4_8MMA_AtomIJNS4_17SM100_MMA_TF32_SSISI_SI_fLi64ELi256ELNS4_4UMMA5MajorE0ELSO_0ELNSN_7ScaleInE0ELSP_0EEEEEENS4_6LayoutISC_NS5_IJNSA_ILi0EEEST_ST_EEEEENS5_IJNS4_10UnderscoreESW_SW_EEEEENS4_13SM90_TMA_LOADENS4_14ComposedLayoutINS4_7SwizzleILi3ELi4ELi3EEENS4_18smem_ptr_flag_bitsILi32EEENSS_INS5_IJNSA_ILi8EEESG_EEENS5_IJSG_SB_EEEEEEEvNS4_8identityESZ_S19_vS1A_EENS_8epilogue10collective18CollectiveEpilogueINS1C_23Sm100TmaWarpSpecializedILi4ELi2ELi16ELb1ELb0EEEJSH_NS5_IJNSS_ISE_SB_EENSS_ISG_SB_EEEEESI_SJ_SI_SJ_NS1C_6fusion15FusionCallbacksIS1G_NS1K_17LinearCombinationISI_fSI_fLNS_15FloatRoundStyleE2EEESH_S1J_JEEENS4_5SM1004TMEM4LOAD26SM100_TMEM_LOAD_16dp128b8xESZ_S19_NS4_17SM75_U32x4_LDSM_NENS4_14SM90_TMA_STOREES19_NS4_17SM90_U32x4_STSM_NENS4_39AutoVectorizingCopyWithAssumedAlignmentILi128EEEEEEvvEEEEvNT_6ParamsE,(.L_x_217 - _ZN7cutlass13device_kernelINS_4gemm6kernel13GemmUniversalIN4cute5tupleIJiiiiEEENS1_10collective13CollectiveMmaINS1_35MainloopSm100TmaUmmaWarpSpecializedILi3ELi2ELi4ENS5_IJNS4_1CILi1EEESB_SB_EEEEENS5_IJNSA_ILi64EEENSA_ILi256EEENSA_ILi32EEEEEENS_10tfloat32_tENS5_IJlSB_lEEESI_SJ_NS4_8TiledMMAINS4_8MMA_AtomIJNS4_17SM100_MMA_TF32_SSISI_SI_fLi64ELi256ELNS4_4UMMA5MajorE0ELSO_0ELNSN_7ScaleInE0ELSP_0EEEEEENS4_6LayoutISC_NS5_IJNSA_ILi0EEEST_ST_EEEEENS5_IJNS4_10UnderscoreESW_SW_EEEEENS4_13SM90_TMA_LOADENS4_14ComposedLayoutINS4_7SwizzleILi3ELi4ELi3EEENS4_18smem_ptr_flag_bitsILi32EEENSS_INS5_IJNSA_ILi8EEESG_EEENS5_IJSG_SB_EEEEEEEvNS4_8identityESZ_S19_vS1A_EENS_8epilogue10collective18CollectiveEpilogueINS1C_23Sm100TmaWarpSpecializedILi4ELi2ELi16ELb1ELb0EEEJSH_NS5_IJNSS_ISE_SB_EENSS_ISG_SB_EEEEESI_SJ_SI_SJ_NS1C_6fusion15FusionCallbacksIS1G_NS1K_17LinearCombinationISI_fSI_fLNS_15FloatRoundStyleE2EEESH_S1J_JEEENS4_5SM1004TMEM4LOAD26SM100_TMEM_LOAD_16dp128b8xESZ_S19_NS4_17SM75_U32x4_LDSM_NENS4_14SM90_TMA_STOREES19_NS4_17SM90_U32x4_STSM_NENS4_39AutoVectorizingCopyWithAssumedAlignmentILi128EEEEEEvvEEEEvNT_6ParamsE)
        .other          _ZN7cutlass13device_kernelINS_4gemm6kernel13GemmUniversalIN4cute5tupleIJiiiiEEENS1_10collective13CollectiveMmaINS1_35MainloopSm100TmaUmmaWarpSpecializedILi3ELi2ELi4ENS5_IJNS4_1CILi1EEESB_SB_EEEEENS5_IJNSA_ILi64EEENSA_ILi256EEENSA_ILi32EEEEEENS_10tfloat32_tENS5_IJlSB_lEEESI_SJ_NS4_8TiledMMAINS4_8MMA_AtomIJNS4_17SM100_MMA_TF32_SSISI_SI_fLi64ELi256ELNS4_4UMMA5MajorE0ELSO_0ELNSN_7ScaleInE0ELSP_0EEEEEENS4_6LayoutISC_NS5_IJNSA_ILi0EEEST_ST_EEEEENS5_IJNS4_10UnderscoreESW_SW_EEEEENS4_13SM90_TMA_LOADENS4_14ComposedLayoutINS4_7SwizzleILi3ELi4ELi3EEENS4_18smem_ptr_flag_bitsILi32EEENSS_INS5_IJNSA_ILi8EEESG_EEENS5_IJSG_SB_EEEEEEEvNS4_8identityESZ_S19_vS1A_EENS_8epilogue10collective18CollectiveEpilogueINS1C_23Sm100TmaWarpSpecializedILi4ELi2ELi16ELb1ELb0EEEJSH_NS5_IJNSS_ISE_SB_EENSS_ISG_SB_EEEEESI_SJ_SI_SJ_NS1C_6fusion15FusionCallbacksIS1G_NS1K_17LinearCombinationISI_fSI_fLNS_15FloatRoundStyleE2EEESH_S1J_JEEENS4_5SM1004TMEM4LOAD26SM100_TMEM_LOAD_16dp128b8xESZ_S19_NS4_17SM75_U32x4_LDSM_NENS4_14SM90_TMA_STOREES19_NS4_17SM90_U32x4_STSM_NENS4_39AutoVectorizingCopyWithAssumedAlignmentILi128EEEEEEvvEEEEvNT_6ParamsE,@"STO_CUDA_ENTRY STV_DEFAULT"
_ZN7cutlass13device_kernelINS_4gemm6kernel13GemmUniversalIN4cute5tupleIJiiiiEEENS1_10collective13CollectiveMmaINS1_35MainloopSm100TmaUmmaWarpSpecializedILi3ELi2ELi4ENS5_IJNS4_1CILi1EEESB_SB_EEEEENS5_IJNSA_ILi64EEENSA_ILi256EEENSA_ILi32EEEEEENS_10tfloat32_tENS5_IJlSB_lEEESI_SJ_NS4_8TiledMMAINS4_8MMA_AtomIJNS4_17SM100_MMA_TF32_SSISI_SI_fLi64ELi256ELNS4_4UMMA5MajorE0ELSO_0ELNSN_7ScaleInE0ELSP_0EEEEEENS4_6LayoutISC_NS5_IJNSA_ILi0EEEST_ST_EEEEENS5_IJNS4_10UnderscoreESW_SW_EEEEENS4_13SM90_TMA_LOADENS4_14ComposedLayoutINS4_7SwizzleILi3ELi4ELi3EEENS4_18smem_ptr_flag_bitsILi32EEENSS_INS5_IJNSA_ILi8EEESG_EEENS5_IJSG_SB_EEEEEEEvNS4_8identityESZ_S19_vS1A_EENS_8epilogue10collective18CollectiveEpilogueINS1C_23Sm100TmaWarpSpecializedILi4ELi2ELi16ELb1ELb0EEEJSH_NS5_IJNSS_ISE_SB_EENSS_ISG_SB_EEEEESI_SJ_SI_SJ_NS1C_6fusion15FusionCallbacksIS1G_NS1K_17LinearCombinationISI_fSI_fLNS_15FloatRoundStyleE2EEESH_S1J_JEEENS4_5SM1004TMEM4LOAD26SM100_TMEM_LOAD_16dp128b8xESZ_S19_NS4_17SM75_U32x4_LDSM_NENS4_14SM90_TMA_STOREES19_NS4_17SM90_U32x4_STSM_NENS4_39AutoVectorizingCopyWithAssumedAlignmentILi128EEEEEEvvEEEEvNT_6ParamsE:
[----:B------:R-:W1:Y:S01]  /*0000*/  LDC R1, c[0x0][0x37c] ;  /* 0x0000df00ff017b82 */ /* 0x000e620000000800 */
[----:B------:R-:W2:Y:S01]  /*0010*/  S2R R76, SR_TID.X ;  /* 0x00000000004c7919 */ /* 0x000ea20000002100 */
[----:B------:R-:W3:Y:S01]  /*0020*/  LDCU.64 UR4, c[0x0][0x890] ;  /* 0x00011200ff0477ac */ /* 0x000ee20008000a00 */
[----:B------:R-:W-:Y:S02]  /*0030*/  PRMT R64, RZ, 0x7610, R64 ;  /* 0x00007610ff407816 */ /* 0x000fe40000000040 */
[----:B------:R-:W-:Y:S01]  /*0040*/  ELECT P5, URZ, PT ;  /* 0x0000000000ff782f */ /* 0x000fe200038a0000 */
[----:B------:R-:W4:Y:S01]  /*0050*/  LDCU.64 UR46, c[0x0][0x358] ;  /* 0x00006b00ff2e77ac */ /* 0x000f220008000a00 */
[----:B---3--:R-:W-:-:S04]  /*0060*/  UISETP.NE.U32.AND UP0, UPT, UR4, URZ, UPT ;  /* 0x000000ff0400728c */ /* 0x008fc8000bf05070 */
[----:B------:R-:W-:Y:S01]  /*0070*/  UISETP.NE.AND.EX UP0, UPT, UR5, URZ, UPT, UP0 ;  /* 0x000000ff0500728c */ /* 0x000fe2000bf05300 */
[----:B--2---:R-:W-:-:S05]  /*0080*/  SHF.R.U32.HI R69, RZ, 0x5, R76 ;  /* 0x00000005ff457819 */ /* 0x004fca000001164c */
[----:B------:R-:W2:Y:S02]  /*0090*/  SHFL.IDX PT, R0, R69, RZ, 0x1f ;  /* 0x00001fff45007589 */ /* 0x000ea400000e0000 */
[----:B--2---:R-:W-:Y:S01]  /*00a0*/  R2UR UR8, R0 ;  /* 0x00000000000872ca */ /* 0x004fe200000e0000 */
[----:B-1--4-:R-:W-:-:S14]  /*00b0*/  BRA.U UP0, `(.L_x_0) ;  /* 0x00000001002c7547 */ /* 0x012fdc000b800000 */
[----:B------:R-:W1:Y:S02]  /*00c0*/  LDCU.64 UR6, c[0x0][0x888] ;  /* 0x00011100ff0677ac */ /* 0x000e640008000a00 */
[----:B-1----:R-:W-:-:S04]  /*00d0*/  UISETP.NE.U32.AND UP0, UPT, UR6, URZ, UPT ;  /* 0x000000ff0600728c */ /* 0x002fc8000bf05070 */
[----:B------:R-:W-:-:S09]  /*00e0*/  UISETP.NE.AND.EX UP0, UPT, UR7, URZ, UPT, UP0 ;  /* 0x000000ff0700728c */ /* 0x000fd2000bf05300 */
[----:B------:R-:W-:Y:S05]  /*00f0*/  BRA.U !UP0, `(.L_x_1) ;  /* 0x0000000108107547 */ /* 0x000fea000b800000 */
[----:B------:R-:W1:Y:S02]  /*0100*/  LDC.64 R2, c[0x0][0x888] ;  /* 0x00022200ff027b82 */ /* 0x000e640000000a00 */
[----:B-1----:R1:W5:Y:S01]  /*0110*/  LDG.E R35, desc[UR46][R2.64] ;  /* 0x0000002e02237981 */ /* 0x002362000c1e1900 */
[----:B------:R-:W-:Y:S01]  /*0120*/  HFMA2 R64, -RZ, RZ, 0, 5.9604644775390625e-08 ;  /* 0x00000001ff407431 */ /* 0x000fe200000001ff */
[----:B------:R-:W-:Y:S05]  /*0130*/  BRA `(.L_x_0) ;  /* 0x00000000000c7947 */ /* 0x000fea0003800000 */
.L_x_1:
[----:B------:R-:W1:Y:S01]  /*0140*/  LDCU UR6, c[0x0][0x880] ;  /* 0x00011000ff0677ac */ /* 0x000e620008000800 */
[----:B------:R-:W-:Y:S01]  /*0150*/  HFMA2 R64, -RZ, RZ, 0, 5.9604644775390625e-08 ;  /* 0x00000001ff407431 */ /* 0x000fe200000001ff */
[----:B-1----:R-:W-:-:S07]  /*0160*/  MOV R35, UR6 ;  /* 0x0000000600237c02 */ /* 0x002fce0008000f00 */
.L_x_0:
[----:B------:R-:W2:Y:S02]  /*0170*/  LDCU.64 UR6, c[0x0][0x8b0] ;  /* 0x00011600ff0677ac */ /* 0x000ea40008000a00 */
[----:B--2---:R-:W-:-:S04]  /*0180*/  UISETP.NE.U32.AND UP0, UPT, UR6, URZ, UPT ;  /* 0x000000ff0600728c */ /* 0x004fc8000bf05070 */
[----:B------:R-:W-:-:S09]  /*0190*/  UISETP.NE.AND.EX UP0, UPT, UR7, URZ, UPT, UP0 ;  /* 0x000000ff0700728c */ /* 0x000fd2000bf05300 */
[----:B------:R-:W-:Y:S05]  /*01a0*/  BRA.U UP0, `(.L_x_2) ;  /* 0x0000000100247547 */ /* 0x000fea000b800000 */
[----:B------:R-:W2:Y:S02]  /*01b0*/  LDCU.64 UR6, c[0x0][0x8a8] ;  /* 0x00011500ff0677ac */ /* 0x000ea40008000a00 */
[----:B--2---:R-:W-:-:S04]  /*01c0*/  UISETP.NE.U32.AND UP0, UPT, UR6, URZ, UPT ;  /* 0x000000ff0600728c */ /* 0x004fc8000bf05070 */
[----:B------:R-:W-:-:S09]  /*01d0*/  UISETP.NE.AND.EX UP0, UPT, UR7, URZ, UPT, UP0 ;  /* 0x000000ff0700728c */ /* 0x000fd2000bf05300 */
[----:B------:R-:W-:Y:S05]  /*01e0*/  BRA.U !UP0, `(.L_x_3) ;  /* 0x00000001080c7547 */ /* 0x000fea000b800000 */
[----:B-1----:R-:W1:Y:S02]  /*01f0*/  LDC.64 R2, c[0x0][0x8a8] ;  /* 0x00022a00ff027b82 */ /* 0x002e640000000a00 */
[----:B-1----:R2:W5:Y:S01]  /*0200*/  LDG.E R33, desc[UR46][R2.64] ;  /* 0x0000002e02217981 */ /* 0x002562000c1e1900 */
[----:B------:R-:W-:Y:S05]  /*0210*/  BRA `(.L_x_2) ;  /* 0x0000000000087947 */ /* 0x000fea0003800000 */
.L_x_3:
[----:B------:R-:W2:Y:S02]  /*0220*/  LDCU UR6, c[0x0][0x8a0] ;  /* 0x00011400ff0677ac */ /* 0x000ea40008000800 */
[----:B--2---:R-:W-:Y:S02]  /*0230*/  MOV R33, UR6 ;  /* 0x0000000600217c02 */ /* 0x004fe40008000f00 */
.L_x_2:
[----:B------:R-:W-:Y:S01]  /*0240*/  IMAD.U32 R0, RZ, RZ, UR8 ;  /* 0x00000008ff007e24 */ /* 0x000fe2000f8e00ff */
[----:B------:R-:W-:Y:S04]  /*0250*/  BSSY.RECONVERGENT B0, `(.L_x_4) ;  /* 0x000000c000007945 */ /* 0x000fe80003800200 */
[C---:B------:R-:W-:Y:S02]  /*0260*/  ISETP.NE.OR P1, PT, R0.reuse, 0x1, !P5 ;  /* 0x000000010000780c */ /* 0x040fe40006f25670 */
[----:B------:R-:W-:-:S11]  /*0270*/  ISETP.NE.OR P0, PT, R0, 0x3, !P5 ;  /* 0x000000030000780c */ /* 0x000fd60006f05670 */
[----:B------:R-:W-:Y:S05]  /*0280*/  @P1 BRA `(.L_x_5) ;  /* 0x0000000000201947 */ /* 0x000fea0003800000 */
[----:B------:R-:W3:Y:S02]  /*0290*/  LDCU.64 UR6, c[0x0][0x348] ;  /* 0x00006900ff0677ac */ /* 0x000ee40008000a00 */
[----:B---3--:R-:W-:Y:S02]  /*02a0*/  UIADD3 UR10, UP1, UPT, UR6, 0x80, URZ ;  /* 0x00000080060a7890 */ /* 0x008fe4000ff3e0ff */
[----:B------:R-:W-:Y:S02]  /*02b0*/  UIADD3 UR6, UP0, UPT, UR6, 0x180, URZ ;  /* 0x0000018006067890 */ /* 0x000fe4000ff1e0ff */
[----:B------:R-:W-:Y:S02]  /*02c0*/  UIADD3.X UR11, UPT, UPT, URZ, UR7, URZ, UP1, !UPT ;  /* 0x00000007ff0b7290 */ /* 0x000fe40008ffe4ff */
[----:B------:R-:W-:-:S07]  /*02d0*/  UIADD3.X UR7, UPT, UPT, URZ, UR7, URZ, UP0, !UPT ;  /* 0x00000007ff077290 */ /* 0x000fce00087fe4ff */
[----:B------:R3:W-:Y:S02]  /*02e0*/  UTMACCTL.PF [UR10] ;  /* 0x000000000a0079b9 */ /* 0x0007e40008040000 */
[----:B------:R3:W-:Y:S02]  /*02f0*/  UTMACCTL.PF [UR6] ;  /* 0x00000000060079b9 */ /* 0x0007e40008040000 */
[----:B---3--:R-:W-:Y:S01]  /*0300*/  NOP ;  /* 0x0000000000007918 */ /* 0x008fe20000000000 */
.L_x_5:
[----:B------:R-:W-:Y:S05]  /*0310*/  BSYNC.RECONVERGENT B0 ;  /* 0x0000000000007941 */ /* 0x000fea0003800200 */
.L_x_4:
[----:B------:R-:W-:Y:S04]  /*0320*/  BSSY.RECONVERGENT B0, `(.L_x_6) ;  /* 0x000000a000007945 */ /* 0x000fe80003800200 */
        /* <DEDUP_REMOVED lines=9> */
.L_x_7:
[----:B------:R-:W-:Y:S05]  /*03c0*/  BSYNC.RECONVERGENT B0 ;  /* 0x0000000000007941 */ /* 0x000fea0003800200 */
.L_x_6:
[----:B------:R-:W3:Y:S01]  /*03d0*/  LDCU.64 UR6, c[0x0][0x888] ;  /* 0x00011100ff0677ac */ /* 0x000ee20008000a00 */
[----:B------:R-:W-:Y:S02]  /*03e0*/  UISETP.EQ.U32.AND UP1, UPT, UR4, URZ, UPT ;  /* 0x000000ff0400728c */ /* 0x000fe4000bf22070 */
[----:B------:R-:W-:Y:S02]  /*03f0*/  UPLOP3.LUT UP2, UPT, UPT, UPT, UPT, 0x80, 0x8 ;  /* 0x000000000008789c */ /* 0x000fe40003f4f070 */
[----:B---3--:R-:W-:-:S04]  /*0400*/  UISETP.NE.U32.AND UP0, UPT, UR6, URZ, UPT ;  /* 0x000000ff0600728c */ /* 0x008fc8000bf05070 */
[----:B------:R-:W-:-:S04]  /*0410*/  UISETP.NE.AND.EX UP0, UPT, UR7, URZ, UPT, UP0 ;  /* 0x000000ff0700728c */ /* 0x000fc8000bf05300 */
[----:B------:R-:W-:-:S04]  /*0420*/  UISETP.EQ.OR.EX UP3, UPT, UR5, URZ, !UP0, UP1 ;  /* 0x000000ff0500728c */ /* 0x000fc8000c762710 */
[----:B------:R-:W-:-:S05]  /*0430*/  UP2UR UR50, UPR, URZ, 0x8 ;  /* 0x00000008ff327883 */ /* 0x000fca0008000000 */
[----:B------:R-:W-:Y:S07]  /*0440*/  BRA.U !UP3, `(.L_x_8) ;  /* 0x000000010b207547 */ /* 0x000fee000b800000 */
[----:B------:R-:W-:Y:S01]  /*0450*/  UISETP.NE.U32.AND UP2, UPT, UR4, URZ, UPT ;  /* 0x000000ff0400728c */ /* 0x000fe2000bf45070 */
[----:B-----5:R-:W-:Y:S01]  /*0460*/  FSETP.NEU.AND P0, PT, R35, RZ, PT ;  /* 0x000000ff2300720b */ /* 0x020fe20003f0d000 */
[----:B------:R-:W-:Y:S02]  /*0470*/  USEL UR4, URZ, 0xffffffff, UP0 ;  /* 0xffffffffff047887 */ /* 0x000fe40008000000 */
[----:B------:R-:W-:-:S10]  /*0480*/  UISETP.NE.AND.EX UP2, UPT, UR5, URZ, UPT, UP2 ;  /* 0x000000ff0500728c */ /* 0x000fd4000bf45320 */
[----:B------:R-:W-:Y:S01]  /*0490*/  VOTEU.ANY UP1, P0 ;  /* 0x0000000000ff7886 */ /* 0x000fe20000020100 */
[----:B------:R-:W-:-:S04]  /*04a0*/  @!UP2 USEL UR4, URZ, 0xffffffff, UP1 ;  /* 0xffffffffff04a887 */ /* 0x000fc80008800000 */
[----:B------:R-:W-:-:S04]  /*04b0*/  ULOP3.LUT UR4, UR4, 0x1, URZ, 0xc0, !UPT ;  /* 0x0000000104047892 */ /* 0x000fc8000f8ec0ff */
[----:B------:R-:W-:-:S11]  /*04c0*/  UISETP.NE.U32.AND UP2, UPT, UR4, 0x1, UPT ;  /* 0x000000010400788c */ /* 0x000fd6000bf45070 */
.L_x_8:
[----:B-12---:R-:W1:Y:S01]  /*04d0*/  SHFL.IDX PT, R2, R69, RZ, 0x1f ;  /* 0x00001fff45027589 */ /* 0x006e6200000e0000 */
[----:B------:R-:W-:-:S04]  /*04e0*/  UISETP.NE.AND UP1, UPT, UR8, 0x2, UPT ;  /* 0x000000020800788c */ /* 0x000fc8000bf25270 */
[----:B------:R-:W-:Y:S01]  /*04f0*/  USEL UR6, URZ, 0x1, UP1 ;  /* 0x00000001ff067887 */ /* 0x000fe20008800000 */
[----:B-1----:R-:W-:-:S13]  /*0500*/  ISETP.NE.AND P0, PT, R2, RZ, PT ;  /* 0x000000ff0200720c */ /* 0x002fda0003f05270 */
[----:B------:R-:W-:Y:S05]  /*0510*/  @P0 BRA `(.L_x_9) ;  /* 0x0000000000400947 */ /* 0x000fea0003800000 */
[----:B------:R-:W1:Y:S01]  /*0520*/  S2UR UR5, SR_CgaCtaId ;  /* 0x00000000000579c3 */ /* 0x000e620000008800 */
[----:B------:R-:W-:Y:S01]  /*0530*/  UMOV UR7, 0x400 ;  /* 0x0000040000077882 */ /* 0x000fe20000000000 */
[----:B------:R-:W-:Y:S01]  /*0540*/  UMOV UR4, 0x1 ;  /* 0x0000000100047882 */ /* 0x000fe20000000000 */
[----:B------:R-:W-:Y:S01]  /*0550*/  ELECT P0, URZ, PT ;  /* 0x0000000000ff782f */ /* 0x000fe20003800000 */
[----:B------:R-:W-:-:S04]  /*0560*/  UIADD3 UR10, UPT, UPT, -UR4, 0x100000, URZ ;  /* 0x00100000040a7890 */ /* 0x000fc8000fffe1ff */
[----:B------:R-:W-:Y:S02]  /*0570*/  USHF.L.U32 UR11, UR10, 0xb, URZ ;  /* 0x0000000b0a0b7899 */ /* 0x000fe400080006ff */
[----:B------:R-:W-:Y:S02]  /*0580*/  USHF.L.U32 UR10, UR10, 0x1, URZ ;  /* 0x000000010a0a7899 */ /* 0x000fe400080006ff */
[----:B-1----:R-:W-:Y:S01]  /*0590*/  ULEA UR5, UR5, UR7, 0x18 ;  /* 0x0000000705057291 */ /* 0x002fe2000f8ec0ff */
[----:B------:R-:W1:Y:S11]  /*05a0*/  FENCE.VIEW.ASYNC.S ;  /* 0x00000000000073c6 */ /* 0x000e760000000000 */
[----:B-1----:R1:W2:Y:S01]  /*05b0*/  SYNCS.EXCH.64 URZ, [UR5], UR10 ;  /* 0x0000000a05ff75b2 */ /* 0x0022a20008000100 */
[----:B------:R1:W3:Y:S01]  /*05c0*/  SYNCS.EXCH.64 URZ, [UR5+0x18], UR10 ;  /* 0x0000180a05ff75b2 */ /* 0x0002e20008000100 */
[----:B------:R1:W4:Y:S01]  /*05d0*/  SYNCS.EXCH.64 URZ, [UR5+0x8], UR10 ;  /* 0x0000080a05ff75b2 */ /* 0x0003220008000100 */
[----:B------:R1:W1:Y:S01]  /*05e0*/  SYNCS.EXCH.64 URZ, [UR5+0x20], UR10 ;  /* 0x0000200a05ff75b2 */ /* 0x0002620008000100 */
[----:B------:R1:W1:Y:S01]  /*05f0*/  SYNCS.EXCH.64 URZ, [UR5+0x10], UR10 ;  /* 0x0000100a05ff75b2 */ /* 0x0002620008000100 */
[----:B------:R1:W1:Y:S01]  /*0600*/  SYNCS.EXCH.64 URZ, [UR5+0x28], UR10 ;  /* 0x0000280a05ff75b2 */ /* 0x0002620008000100 */
[----:B------:R-:W-:Y:S01]  /*0610*/  NOP ;  /* 0x0000000000007918 */ /* 0x000fe20000000000 */
.L_x_9:
[----:B------:R-:W2:Y:S01]  /*0620*/  SHFL.IDX PT, R2, R69, RZ, 0x1f ;  /* 0x00001fff45027589 */ /* 0x000ea200000e0000 */
[----:B------:R-:W-:Y:S01]  /*0630*/  NOP ;  /* 0x0000000000007918 */ /* 0x000fe20000000000 */
[----:B--2---:R-:W-:-:S13]  /*0640*/  ISETP.NE.AND P0, PT, R2, 0x1, PT ;  /* 0x000000010200780c */ /* 0x004fda0003f05270 */
[----:B------:R-:W-:Y:S05]  /*0650*/  @P0 BRA `(.L_x_10) ;  /* 0x0000000000580947 */ /* 0x000fea0003800000 */
[----:B------:R-:W2:Y:S01]  /*0660*/  S2UR UR7, SR_CgaCtaId ;  /* 0x00000000000779c3 */ /* 0x000ea20000008800 */
[----:B------:R-:W-:Y:S01]  /*0670*/  UMOV UR9, 0x400 ;  /* 0x0000040000097882 */ /* 0x000fe20000000000 */
[----:B-1----:R-:W-:Y:S01]  /*0680*/  UMOV UR5, 0x20 ;  /* 0x0000002000057882 */ /* 0x002fe20000000000 */
[----:B------:R-:W-:Y:S01]  /*0690*/  UMOV UR4, 0x80 ;  /* 0x0000008000047882 */ /* 0x000fe20000000000 */
[----:B------:R-:W-:-:S04]  /*06a0*/  UIADD3 UR10, UPT, UPT, -UR5, 0x100000, URZ ;  /* 0x00100000050a7890 */ /* 0x000fc8000fffe1ff */
[----:B------:R-:W-:Y:S02]  /*06b0*/  USHF.L.U32 UR11, UR10, 0xb, URZ ;  /* 0x0000000b0a0b7899 */ /* 0x000fe400080006ff */
[----:B------:R-:W-:Y:S02]  /*06c0*/  USHF.L.U32 UR10, UR10, 0x1, URZ ;  /* 0x000000010a0a7899 */ /* 0x000fe400080006ff */
[----:B------:R-:W-:-:S04]  /*06d0*/  UIADD3 UR4, UPT, UPT, -UR4, 0x100000, URZ ;  /* 0x0010000004047890 */ /* 0x000fc8000fffe1ff */
[----:B------:R-:W-:Y:S02]  /*06e0*/  USHF.L.U32 UR5, UR4, 0xb, URZ ;  /* 0x0000000b04057899 */ /* 0x000fe400080006ff */
[----:B------:R-:W-:Y:S01]  /*06f0*/  USHF.L.U32 UR4, UR4, 0x1, URZ ;  /* 0x0000000104047899 */ /* 0x000fe200080006ff */
[----:B------:R-:W-:Y:S01]  /*0700*/  ELECT P0, URZ, PT ;  /* 0x0000000000ff782f */ /* 0x000fe20003800000 */
[----:B--2---:R-:W-:Y:S01]  /*0710*/  ULEA UR7, UR7, UR9, 0x18 ;  /* 0x0000000907077291 */ /* 0x004fe2000f8ec0ff */
[----:B------:R-:W1:Y:S11]  /*0720*/  FENCE.VIEW.ASYNC.S ;  /* 0x00000000000073c6 */ /* 0x000e760000000000 */
[----:B-1----:R2:W1:Y:S01]  /*0730*/  SYNCS.EXCH.64 URZ, [UR7+0x30], UR10 ;  /* 0x0000300a07ff75b2 */ /* 0x0024620008000100 */
[----:B------:R2:W1:Y:S01]  /*0740*/  SYNCS.EXCH.64 URZ, [UR7+0x50], UR4 ;  /* 0x0000500407ff75b2 */ /* 0x0004620008000100 */
[----:B------:R2:W1:Y:S01]  /*0750*/  SYNCS.EXCH.64 URZ, [UR7+0x38], UR10 ;  /* 0x0000380a07ff75b2 */ /* 0x0004620008000100 */
[----:B------:R2:W1:Y:S01]  /*0760*/  SYNCS.EXCH.64 URZ, [UR7+0x58], UR4 ;  /* 0x0000580407ff75b2 */ /* 0x0004620008000100 */
[----:B------:R2:W1:Y:S01]  /*0770*/  SYNCS.EXCH.64 URZ, [UR7+0x40], UR10 ;  /* 0x0000400a07ff75b2 */ /* 0x0004620008000100 */
[----:B------:R2:W1:Y:S01]  /*0780*/  SYNCS.EXCH.64 URZ, [UR7+0x60], UR4 ;  /* 0x0000600407ff75b2 */ /* 0x0004620008000100 */
[----:B------:R2:W1:Y:S01]  /*0790*/  SYNCS.EXCH.64 URZ, [UR7+0x48], UR10 ;  /* 0x0000480a07ff75b2 */ /* 0x0004620008000100 */
[----:B------:R2:W1:Y:S02]  /*07a0*/  SYNCS.EXCH.64 URZ, [UR7+0x68], UR4 ;  /* 0x0000680407ff75b2 */ /* 0x0004640008000100 */
[----:B--2---:R-:W-:Y:S01]  /*07b0*/  NOP ;  /* 0x0000000000007918 */ /* 0x004fe20000000000 */
.L_x_10:
[----:B------:R-:W2:Y:S01]  /*07c0*/  SHFL.IDX PT, R2, R69, RZ, 0x1f ;  /* 0x00001fff45027589 */ /* 0x000ea200000e0000 */
[----:B------:R-:W-:Y:S01]  /*07d0*/  NOP ;  /* 0x0000000000007918 */ /* 0x000fe20000000000 */
[----:B--2---:R-:W-:-:S13]  /*07e0*/  ISETP.NE.AND P0, PT, R2, 0x3, PT ;  /* 0x000000030200780c */ /* 0x004fda0003f05270 */
[----:B------:R-:W-:Y:S05]  /*07f0*/  @P0 BRA `(.L_x_11) ;  /* 0x0000000000300947 */ /* 0x000fea0003800000 */
[----:B-1----:R-:W1:Y:S01]  /*0800*/  S2UR UR5, SR_CgaCtaId ;  /* 0x00000000000579c3 */ /* 0x002e620000008800 */
        /* <DEDUP_REMOVED lines=8> */
[----:B-1----:R2:W1:Y:S01]  /*0890*/  SYNCS.EXCH.64 URZ, [UR5+0x70], UR10 ;  /* 0x0000700a05ff75b2 */ /* 0x0024620008000100 */
[----:B------:R2:W1:Y:S02]  /*08a0*/  SYNCS.EXCH.64 URZ, [UR5+0x78], UR10 ;  /* 0x0000780a05ff75b2 */ /* 0x0004640008000100 */
[----:B--2---:R-:W-:Y:S01]  /*08b0*/  NOP ;  /* 0x0000000000007918 */ /* 0x004fe20000000000 */
.L_x_11:
[----:B------:R-:W2:Y:S01]  /*08c0*/  SHFL.IDX PT, R2, R69, RZ, 0x1f ;  /* 0x00001fff45027589 */ /* 0x000ea200000e0000 */
[----:B------:R-:W-:Y:S01]  /*08d0*/  NOP ;  /* 0x0000000000007918 */ /* 0x000fe20000000000 */
[----:B--2---:R-:W-:-:S13]  /*08e0*/  ISETP.NE.AND P0, PT, R2, 0x4, PT ;  /* 0x000000040200780c */ /* 0x004fda0003f05270 */
[----:B------:R-:W-:Y:S05]  /*08f0*/  @P0 BRA `(.L_x_12) ;  /* 0x00000000004c0947 */ /* 0x000fea0003800000 */
[----:B-1----:R-:W1:Y:S01]  /*0900*/  S2UR UR5, SR_CgaCtaId ;  /* 0x00000000000579c3 */ /* 0x002e620000008800 */
[----:B------:R-:W-:Y:S01]  /*0910*/  UMOV UR9, 0x100 ;  /* 0x0000010000097882 */ /* 0x000fe20000000000 */
[----:B------:R-:W-:Y:S01]  /*0920*/  UMOV UR7, 0x400 ;  /* 0x0000040000077882 */ /* 0x000fe20000000000 */
[----:B------:R-:W-:Y:S01]  /*0930*/  USEL UR9, UR9, 0xe0, UP2 ;  /* 0x000000e009097887 */ /* 0x000fe20009000000 */
[----:B------:R-:W-:Y:S01]  /*0940*/  UMOV UR4, 0x1 ;  /* 0x0000000100047882 */ /* 0x000fe20000000000 */
[----:B------:R-:W-:Y:S01]  /*0950*/  ELECT P0, URZ, PT ;  /* 0x0000000000ff782f */ /* 0x000fe20003800000 */
[----:B------:R-:W-:-:S04]  /*0960*/  UIADD3 UR10, UPT, UPT, -UR4, 0x100000, URZ ;  /* 0x00100000040a7890 */ /* 0x000fc8000fffe1ff */
[----:B------:R-:W-:Y:S02]  /*0970*/  USHF.L.U32 UR11, UR10, 0xb, URZ ;  /* 0x0000000b0a0b7899 */ /* 0x000fe400080006ff */
[----:B------:R-:W-:Y:S02]  /*0980*/  USHF.L.U32 UR10, UR10, 0x1, URZ ;  /* 0x000000010a0a7899 */ /* 0x000fe400080006ff */
[----:B------:R-:W-:-:S04]  /*0990*/  UIADD3 UR12, UPT, UPT, -UR9, 0x100000, URZ ;  /* 0x00100000090c7890 */ /* 0x000fc8000fffe1ff */
[----:B------:R-:W-:Y:S02]  /*09a0*/  USHF.L.U32 UR13, UR12, 0xb, URZ ;  /* 0x0000000b0c0d7899 */ /* 0x000fe400080006ff */
[----:B------:R-:W-:Y:S02]  /*09b0*/  USHF.L.U32 UR12, UR12, 0x1, URZ ;  /* 0x000000010c0c7899 */ /* 0x000fe400080006ff */
[----:B-1----:R-:W-:Y:S01]  /*09c0*/  ULEA UR5, UR5, UR7, 0x18 ;  /* 0x0000000705057291 */ /* 0x002fe2000f8ec0ff */
[----:B------:R-:W1:Y:S11]  /*09d0*/  FENCE.VIEW.ASYNC.S ;  /* 0x00000000000073c6 */ /* 0x000e760000000000 */
[----:B-1----:R2:W1:Y:S01]  /*09e0*/  SYNCS.EXCH.64 URZ, [UR5+0x80], UR10 ;  /* 0x0000800a05ff75b2 */ /* 0x0024620008000100 */
[----:B------:R2:W1:Y:S01]  /*09f0*/  SYNCS.EXCH.64 URZ, [UR5+0x90], UR12 ;  /* 0x0000900c05ff75b2 */ /* 0x0004620008000100 */
[----:B------:R2:W1:Y:S01]  /*0a00*/  SYNCS.EXCH.64 URZ, [UR5+0x88], UR10 ;  /* 0x0000880a05ff75b2 */ /* 0x0004620008000100 */
[----:B------:R2:W1:Y:S02]  /*0a10*/  SYNCS.EXCH.64 URZ, [UR5+0x98], UR12 ;  /* 0x0000980c05ff75b2 */ /* 0x0004640008000100 */
[----:B--2---:R-:W-:Y:S01]  /*0a20*/  NOP ;  /* 0x0000000000007918 */ /* 0x004fe20000000000 */
.L_x_12:
        /* <DEDUP_REMOVED lines=26> */
.L_x_13:
        /* <DEDUP_REMOVED lines=18> */
.L_x_14:
[----:B-1----:R-:W1:Y:S01]  /*0cf0*/  S2UR UR5, SR_CTAID.X ;  /* 0x00000000000579c3 */ /* 0x002e620000002500 */
[----:B------:R-:W-:-:S05]  /*0d00*/  CS2R.32 R63, SR_CgaSize ;  /* 0x00000000003f7805 */ /* 0x000fca0000008a00 */
[----:B------:R-:W-:-:S05]  /*0d10*/  IMAD R63, R63, -0xa0, RZ ;  /* 0xffffff603f3f7824 */ /* 0x000fca00078e02ff */
[----:B------:R-:W-:-:S14]  /*0d20*/  R2UR UR9, R63 ;  /* 0x000000003f0972ca */ /* 0x000fdc00000e0000 */
[----:B------:R-:W2:Y:S01]  /*0d30*/  LDCU UR9, c[0x0][UR9+0x2b0] ;  /* 0x00005600090977ac */ /* 0x000ea20008000800 */
[----:B------:R-:W-:Y:S01]  /*0d40*/  NOP ;  /* 0x0000000000007918 */ /* 0x000fe20000000000 */
[----:B------:R-:W-:-:S05]  /*0d50*/  CS2R.32 R63, SR_CgaSize ;  /* 0x00000000003f7805 */ /* 0x000fca0000008a00 */
[----:B------:R-:W-:-:S05]  /*0d60*/  IMAD R63, R63, -0xa0, RZ ;  /* 0xffffff603f3f7824 */ /* 0x000fca00078e02ff */
[----:B------:R-:W-:-:S14]  /*0d70*/  R2UR UR7, R63 ;  /* 0x000000003f0772ca */ /* 0x000fdc00000e0000 */
[----:B------:R-:W3:Y:S01]  /*0d80*/  LDCU UR7, c[0x0][UR7+0x2b4] ;  /* 0x00005680070777ac */ /* 0x000ee20008000800 */
[----:B------:R-:W4:Y:S08]  /*0d90*/  S2UR UR4, SR_CTAID.Y ;  /* 0x00000000000479c3 */ /* 0x000f300000002600 */
[----:B------:R-:W3:Y:S01]  /*0da0*/  LDC R10, c[0x0][0xb24] ;  /* 0x0002c900ff0a7b82 */ /* 0x000ee20000000800 */
[----:B-1----:R-:W-:-:S02]  /*0db0*/  I2FP.F32.U32 R63, UR5 ;  /* 0x00000005003f7c45 */ /* 0x002fc40008201000 */
[----:B------:R-:W-:-:S05]  /*0dc0*/  CS2R.32 R3, SR_CgaSize ;  /* 0x0000000000037805 */ /* 0x000fca0000008a00 */
[----:B------:R-:W-:-:S06]  /*0dd0*/  IMAD R3, R3, -0xa0, RZ ;  /* 0xffffff6003037824 */ /* 0x000fcc00078e02ff */
[----:B------:R-:W1:Y:S01]  /*0de0*/  LDC R3, c[0x0][R3+0x2a0] ;  /* 0x0000a80003037b82 */ /* 0x000e620000000800 */
[----:B------:R-:W-:Y:S01]  /*0df0*/  MOV R15, UR5 ;  /* 0x00000005000f7c02 */ /* 0x000fe20008000f00 */
[----:B--2---:R-:W-:Y:S01]  /*0e00*/  FMUL R63, R63, UR9 ;  /* 0x000000093f3f7c20 */ /* 0x004fe20008400000 */
[----:B----4-:R-:W-:Y:S02]  /*0e10*/  I2FP.F32.U32 R62, UR4 ;  /* 0x00000004003e7c45 */ /* 0x010fe40008201000 */
[----:B------:R-:W-:-:S05]  /*0e20*/  CS2R.32 R2, SR_CgaSize ;  /* 0x0000000000027805 */ /* 0x000fca0000008a00 */
[----:B------:R-:W-:-:S06]  /*0e30*/  IMAD R2, R2, -0xa0, RZ ;  /* 0xffffff6002027824 */ /* 0x000fcc00078e02ff */
[----:B------:R-:W2:Y:S01]  /*0e40*/  LDC R2, c[0x0][R2+0x2a4] ;  /* 0x0000a90002027b82 */ /* 0x000ea20000000800 */
[----:B------:R-:W-:Y:S01]  /*0e50*/  MOV R14, UR4 ;  /* 0x00000004000e7c02 */ /* 0x000fe20008000f00 */
[----:B------:R-:W4:Y:S01]  /*0e60*/  F2I.U32.TRUNC.NTZ R63, R63 ;  /* 0x0000003f003f7305 */ /* 0x000f22000020f000 */
[----:B---3--:R-:W-:-:S05]  /*0e70*/  FMUL R62, R62, UR7 ;  /* 0x000000073e3e7c20 */ /* 0x008fca0008400000 */
[----:B------:R-:W-:Y:S01]  /*0e80*/  BAR.SYNC.DEFER_BLOCKING 0x0 ;  /* 0x0000000000007b1d */ /* 0x000fe20000010000 */
[----:B------:R-:W-:-:S05]  /*0e90*/  ISETP.GE.AND P0, PT, R10, 0x1, PT ;  /* 0x000000010a00780c */ /* 0x000fca0003f06270 */
[----:B------:R-:W3:Y:S02]  /*0ea0*/  F2I.U32.TRUNC.NTZ R62, R62 ;  /* 0x0000003e003e7305 */ /* 0x000ee4000020f000 */
[----:B------:R-:W2:Y:S01]  /*0eb0*/  S2UR UR36, SR_CTAID.Z ;  /* 0x00000000002479c3 */ /* 0x000ea20000002700 */
[----:B----4-:R-:W-:-:S05]  /*0ec0*/  IADD3 R63, PT, PT, -R63, RZ, RZ ;  /* 0x000000ff3f3f7210 */ /* 0x010fca0007ffe1ff */
[----:B-1----:R-:W-:Y:S01]  /*0ed0*/  IMAD R63, R3, R63, UR5 ;  /* 0x00000005033f7e24 */ /* 0x002fe2000f8e023f */
[----:B---3--:R-:W-:-:S05]  /*0ee0*/  IADD3 R62, PT, PT, -R62, RZ, RZ ;  /* 0x000000ff3e3e7210 */ /* 0x008fca0007ffe1ff */
[----:B--2---:R-:W-:Y:S01]  /*0ef0*/  IMAD R62, R2, R62, UR4 ;  /* 0x00000004023e7e24 */ /* 0x004fe2000f8e023e */
[----:B------:R-:W-:Y:S06]  /*0f00*/  @!P0 BRA `(.L_x_15) ;  /* 0x0000000000b88947 */ /* 0x000fec0003800000 */
[----:B------:R-:W1:Y:S01]  /*0f10*/  LDC.64 R4, c[0x0][0xb18] ;  /* 0x0002c600ff047b82 */ /* 0x000e620000000a00 */
[----:B------:R-:W-:-:S07]  /*0f20*/  ISETP.NE.AND P0, PT, R10, 0x1, PT ;  /* 0x000000010a00780c */ /* 0x000fce0003f05270 */
[----:B------:R-:W2:Y:S08]  /*0f30*/  LDC R9, c[0x0][0xb0c] ;  /* 0x0002c300ff097b82 */ /* 0x000eb00000000800 */
[----:B------:R-:W3:Y:S08]  /*0f40*/  LDC R12, c[0x0][0x370] ;  /* 0x0000dc00ff0c7b82 */ /* 0x000ef00000000800 */
[----:B------:R-:W4:Y:S01]  /*0f50*/  LDC R11, c[0x0][0x374] ;  /* 0x0000dd00ff0b7b82 */ /* 0x000f220000000800 */
[----:B-1----:R-:W-:-:S07]  /*0f60*/  ISETP.NE.AND P1, PT, R4, 0x1, PT ;  /* 0x000000010400780c */ /* 0x002fce0003f25270 */
[----:B------:R-:W3:Y:S01]  /*0f70*/  LDC.64 R6, c[0x0][0xb10] ;  /* 0x0002c400ff067b82 */ /* 0x000ee20000000a00 */
[----:B--2---:R-:W-:-:S07]  /*0f80*/  ISETP.NE.AND P2, PT, R9, 0x1, PT ;  /* 0x000000010900780c */ /* 0x004fce0003f45270 */
[----:B------:R-:W1:Y:S08]  /*0f90*/  LDC R8, c[0x0][0xb20] ;  /* 0x0002c800ff087b82 */ /* 0x000e700000000800 */
[----:B------:R-:W2:Y:S01]  /*0fa0*/  LDC.64 R2, c[0x0][0xb28] ;  /* 0x0002ca00ff027b82 */ /* 0x000ea20000000a00 */
[----:B----4-:R-:W-:-:S04]  /*0fb0*/  IMAD.HI.U32 R13, R11, R5, RZ ;  /* 0x000000050b0d7227 */ /* 0x010fc800078e00ff */
[----:B------:R-:W-:-:S04]  /*0fc0*/  IMAD.HI.U32 R5, R14, R5, RZ ;  /* 0x000000050e057227 */ /* 0x000fc800078e00ff */
[----:B---3--:R-:W-:-:S05]  /*0fd0*/  IMAD.HI.U32 R16, R12, R6, RZ ;  /* 0x000000060c107227 */ /* 0x008fca00078e00ff */
[-C--:B------:R-:W-:Y:S01]  /*0fe0*/  @P2 SHF.R.U32.HI R12, RZ, R7.reuse, R16 ;  /* 0x00000007ff0c2219 */ /* 0x080fe20000011610 */
[----:B------:R-:W-:Y:S01]  /*0ff0*/  IMAD.HI.U32 R16, R15, R6, RZ ;  /* 0x000000060f107227 */ /* 0x000fe200078e00ff */
[-C--:B-1----:R-:W-:Y:S02]  /*1000*/  @P1 SHF.R.U32.HI R11, RZ, R8.reuse, R13 ;  /* 0x00000008ff0b1219 */ /* 0x082fe4000001160d */
[----:B------:R-:W-:Y:S02]  /*1010*/  SHF.R.U32.HI R5, RZ, R8, R5 ;  /* 0x00000008ff057219 */ /* 0x000fe40000011605 */
[----:B------:R-:W-:Y:S02]  /*1020*/  SHF.R.U32.HI R16, RZ, R7, R16 ;  /* 0x00000007ff107219 */ /* 0x000fe40000011610 */
[----:B------:R-:W-:Y:S01]  /*1030*/  SEL R5, R14, R5, !P1 ;  /* 0x000000050e057207 */ /* 0x000fe20004800000 */
[----:B--2---:R-:W-:Y:S01]  /*1040*/  IMAD.HI.U32 R13, R11, R2, RZ ;  /* 0x000000020b0d7227 */ /* 0x004fe200078e00ff */
[----:B------:R-:W-:-:S03]  /*1050*/  SEL R16, R15, R16, !P2 ;  /* 0x000000100f107207 */ /* 0x000fc60005000000 */
[----:B------:R-:W-:Y:S01]  /*1060*/  IMAD.HI.U32 R6, R12, R2, RZ ;  /* 0x000000020c067227 */ /* 0x000fe200078e00ff */
[----:B------:R-:W-:-:S04]  /*1070*/  @P0 SHF.R.U32.HI R11, RZ, R3, R13 ;  /* 0x00000003ff0b0219 */ /* 0x000fc8000001160d */
[----:B------:R-:W-:Y:S01]  /*1080*/  @P0 SHF.R.U32.HI R12, RZ, R3, R6 ;  /* 0x00000003ff0c0219 */ /* 0x000fe20000011606 */
[----:B------:R-:W-:-:S04]  /*1090*/  IMAD R11, R11, R10, RZ ;  /* 0x0000000a0b0b7224 */ /* 0x000fc800078e02ff */
[----:B------:R-:W-:Y:S01]  /*10a0*/  IMAD R6, R12, R10, RZ ;  /* 0x0000000a0c067224 */ /* 0x000fe200078e02ff */
[----:B------:R-:W-:-:S04]  /*10b0*/  ISETP.GE.AND P1, PT, R5, R11, PT ;  /* 0x0000000b0500720c */ /* 0x000fc80003f26270 */
[----:B------:R-:W-:Y:S01]  /*10c0*/  ISETP.GE.OR P1, PT, R16, R6, P1 ;  /* 0x000000061000720c */ /* 0x000fe20000f26670 */
[----:B------:R-:W-:-:S05]  /*10d0*/  IMAD.HI.U32 R6, R5, R2, RZ ;  /* 0x0000000205067227 */ /* 0x000fca00078e00ff */
[----:B------:R-:W-:-:S04]  /*10e0*/  SHF.R.U32.HI R6, RZ, R3, R6 ;  /* 0x00000003ff067219 */ /* 0x000fc80000011606 */
[----:B------:R-:W-:-:S03]  /*10f0*/  SEL R6, R5, R6, !P0 ;  /* 0x0000000605067207 */ /* 0x000fc60004000000 */
[----:B------:R-:W-:Y:S01]  /*1100*/  @!P1 IMAD.HI.U32 R7, R16, R2, RZ ;  /* 0x0000000210079227 */ /* 0x000fe200078e00ff */
[----:B------:R-:W-:-:S04]  /*1110*/  IADD3 R2, PT, PT, -R6, RZ, RZ ;  /* 0x000000ff06027210 */ /* 0x000fc80007ffe1ff */
[----:B------:R-:W-:Y:S01]  /*1120*/  @!P1 SHF.R.U32.HI R3, RZ, R3, R7 ;  /* 0x00000003ff039219 */ /* 0x000fe20000011607 */
[----:B------:R-:W-:Y:S01]  /*1130*/  IMAD R2, R10, R2, R5 ;  /* 0x000000020a027224 */ /* 0x000fe200078e0205 */
[----:B------:R-:W-:Y:S02]  /*1140*/  IADD3 R7, PT, PT, -R5, RZ, RZ ;  /* 0x000000ff05077210 */ /* 0x000fe40007ffe1ff */
[----:B------:R-:W-:-:S03]  /*1150*/  @!P1 SEL R3, R16, R3, !P0 ;  /* 0x0000000310039207 */ /* 0x000fc60004000000 */
[----:B------:R-:W-:Y:S02]  /*1160*/  IMAD R7, R4, R7, R14 ;  /* 0x0000000704077224 */ /* 0x000fe400078e020e */
[--C-:B------:R-:W-:Y:S02]  /*1170*/  @!P1 IMAD.IADD R6, R6, 0x1, -R3.reuse ;  /* 0x0000000106069824 */ /* 0x100fe400078e0a03 */
[----:B------:R-:W-:Y:S01]  /*1180*/  @!P1 IMAD R3, R2, R12, R3 ;  /* 0x0000000c02039224 */ /* 0x000fe200078e0203 */
[----:B------:R-:W-:Y:S01]  /*1190*/  IADD3 R2, PT, PT, -R16, RZ, RZ ;  /* 0x000000ff10027210 */ /* 0x000fe20007ffe1ff */
[----:B------:R-:W-:Y:S02]  /*11a0*/  @!P1 IMAD R5, R6, R10, R16 ;  /* 0x0000000a06059224 */ /* 0x000fe400078e0210 */
[----:B------:R-:W-:Y:S02]  /*11b0*/  @!P1 IMAD.MOV.U32 R16, RZ, RZ, R3 ;  /* 0x000000ffff109224 */ /* 0x000fe400078e0003 */
[----:B------:R-:W-:-:S02]  /*11c0*/  IMAD R2, R9, R2, R15 ;  /* 0x0000000209027224 */ /* 0x000fc400078e020f */
[----:B------:R-:W-:Y:S02]  /*11d0*/  IMAD R14, R5, R4, R7 ;  /* 0x00000004050e7224 */ /* 0x000fe400078e0207 */
[----:B------:R-:W-:Y:S02]  /*11e0*/  IMAD R15, R16, R9, R2 ;  /* 0x00000009100f7224 */ /* 0x000fe400078e0202 */
.L_x_15:
[----:B------:R-:W1:Y:S01]  /*11f0*/  LDCU UR4, c[0x0][0xb30] ;  /* 0x00016600ff0477ac */ /* 0x000e620008000800 */
[----:B------:R-:W2:Y:S08]  /*1200*/  S2UR UR37, SR_CgaCtaId ;  /* 0x00000000002579c3 */ /* 0x000eb00000008800 */
[----:B------:R-:W3:Y:S01]  /*1210*/  LDC R26, c[0x0][0xb24] ;  /* 0x0002c900ff1a7b82 */ /* 0x000ee20000000800 */
[----:B-1----:R-:W-:-:S09]  /*1220*/  UISETP.NE.AND UP1, UPT, UR4, 0x1, UPT ;  /* 0x000000010400788c */ /* 0x002fd2000bf25270 */
[----:B--2---:R-:W-:Y:S05]  /*1230*/  BRA.U UP1, `(.L_x_16) ;  /* 0x0000000101407547 */ /* 0x004fea000b800000 */
[----:B------:R-:W1:Y:S08]  /*1240*/  LDC.64 R4, c[0x0][0xb10] ;  /* 0x0002c400ff047b82 */ /* 0x000e700000000a00 */
[----:B------:R-:W2:Y:S08]  /*1250*/  LDC.64 R2, c[0x0][0xb18] ;  /* 0x0002c600ff027b82 */ /* 0x000eb00000000a00 */
[----:B------:R-:W4:Y:S08]  /*1260*/  LDC R6, c[0x0][0xb20] ;  /* 0x0002c800ff067b82 */ /* 0x000f300000000800 */
[----:B------:R-:W3:Y:S01]  /*1270*/  LDC R7, c[0x0][0xb0c] ;  /* 0x0002c300ff077b82 */ /* 0x000ee20000000800 */
[----:B-1----:R-:W-:-:S05]  /*1280*/  IMAD.HI.U32 R4, R15, R4, RZ ;  /* 0x000000040f047227 */ /* 0x002fca00078e00ff */
[----:B------:R-:W-:Y:S01]  /*1290*/  SHF.R.U32.HI R4, RZ, R5, R4 ;  /* 0x00000005ff047219 */ /* 0x000fe20000011604 */
[----:B--2---:R-:W-:Y:S01]  /*12a0*/  IMAD.HI.U32 R3, R14, R3, RZ ;  /* 0x000000030e037227 */ /* 0x004fe200078e00ff */
[----:B------:R-:W-:-:S04]  /*12b0*/  ISETP.NE.AND P0, PT, R2, 0x1, PT ;  /* 0x000000010200780c */ /* 0x000fc80003f05270 */
[----:B----4-:R-:W-:-:S04]  /*12c0*/  SHF.R.U32.HI R3, RZ, R6, R3 ;  /* 0x00000006ff037219 */ /* 0x010fc80000011603 */
[----:B------:R-:W-:Y:S02]  /*12d0*/  SEL R3, R14, R3, !P0 ;  /* 0x000000030e037207 */ /* 0x000fe40004000000 */
[----:B---3--:R-:W-:-:S04]  /*12e0*/  ISETP.NE.AND P1, PT, R7, 0x1, PT ;  /* 0x000000010700780c */ /* 0x008fc80003f25270 */
[----:B------:R-:W-:-:S05]  /*12f0*/  SEL R4, R15, R4, !P1 ;  /* 0x000000040f047207 */ /* 0x000fca0004800000 */
[----:B------:R-:W-:Y:S02]  /*1300*/  IMAD.IADD R5, R3, 0x1, -R4 ;  /* 0x0000000103057824 */ /* 0x000fe400078e0a04 */
[----:B------:R-:W-:Y:S02]  /*1310*/  IMAD.IADD R3, R4, 0x1, -R3 ;  /* 0x0000000104037824 */ /* 0x000fe400078e0a03 */
[----:B------:R-:W-:Y:S02]  /*1320*/  IMAD R15, R5, R7, R15 ;  /* 0x00000007050f7224 */ /* 0x000fe400078e020f */
[----:B------:R-:W-:-:S07]  /*1330*/  IMAD R14, R3, R2, R14 ;  /* 0x00000002030e7224 */ /* 0x000fce00078e020e */
.L_x_16:
[----:B------:R-:W-:Y:S01]  /*1340*/  BAR.SYNC.DEFER_BLOCKING 0x0 ;  /* 0x0000000000007b1d */ /* 0x000fe20000010000 */
[----:B------:R-:W-:Y:S01]  /*1350*/  UISETP.NE.AND UP1, UPT, UR8, 0x2, UPT ;  /* 0x000000020800788c */ /* 0x000fe2000bf25270 */
[----:B------:R-:W-:Y:S02]  /*1360*/  ISETP.NE.OR P5, PT, R0, 0x2, !P5 ;  /* 0x000000020000780c */ /* 0x000fe40006fa5670 */
[----:B------:R-:W-:-:S06]  /*1370*/  LOP3.LUT R2, R76, 0x1f, RZ, 0xc0, !PT ;  /* 0x0000001f4c027812 */ /* 0x000fcc00078ec0ff */
[----:B------:R-:W-:Y:S05]  /*1380*/  BRA.U UP1, `(.L_x_17) ;  /* 0x0000001101387547 */ /* 0x000fea000b800000 */
[----:B------:R-:W1:Y:S01]  /*1390*/  LDCU UR13, c[0x0][0x38c] ;  /* 0x00007180ff0d77ac */ /* 0x000e620008000800 */
[----:B------:R-:W2:Y:S01]  /*13a0*/  LDC R8, c[0x0][0x370] ;  /* 0x0000dc00ff087b82 */ /* 0x000ea20000000800 */
[----:B------:R-:W-:Y:S01]  /*13b0*/  PLOP3.LUT P1, PT, PT, PT, UP2, 0x80, 0x8 ;  /* 0x000000000008781c */ /* 0x000fe20003f2f028 */
[----:B------:R-:W-:Y:S01]  /*13c0*/  IMAD.MOV.U32 R17, RZ, RZ, 0x1 ;  /* 0x00000001ff117424 */ /* 0x000fe200078e00ff */
[----:B------:R-:W-:Y:S01]  /*13d0*/  ISETP.EQ.OR P4, PT, R2, RZ, P5 ;  /* 0x000000ff0200720c */ /* 0x000fe20002f82670 */
[----:B------:R-:W-:Y:S01]  /*13e0*/  IMAD.MOV.U32 R16, RZ, RZ, RZ ;  /* 0x000000ffff107224 */ /* 0x000fe200078e00ff */
[----:B------:R-:W-:Y:S02]  /*13f0*/  PLOP3.LUT P1, PT, P1, PT, PT, 0x8, 0x80 ;  /* 0x000000000080781c */ /* 0x000fe40000f2e170 */
[----:B------:R-:W-:Y:S01]  /*1400*/  CS2R R12, SRZ ;  /* 0x00000000000c7805 */ /* 0x000fe2000001ff00 */
[----:B------:R-:W-:Y:S01]  /*1410*/  IMAD.MOV.U32 R11, RZ, RZ, 0x1 ;  /* 0x00000001ff0b7424 */ /* 0x000fe200078e00ff */
[----:B------:R-:W4:Y:S01]  /*1420*/  LDC R0, c[0x0][0x374] ;  /* 0x0000dd00ff007b82 */ /* 0x000f220000000800 */
[----:B------:R-:W2:Y:S01]  /*1430*/  LDCU.64 UR22, c[0x0][0x348] ;  /* 0x00006900ff1677ac */ /* 0x000ea20008000a00 */
[----:B------:R-:W-:Y:S01]  /*1440*/  UMOV UR6, URZ ;  /* 0x000000ff00067c82 */ /* 0x000fe20008000000 */
[----:B-1----:R-:W-:-:S04]  /*1450*/  UIADD3 UR5, UPT, UPT, UR13, 0x1f, URZ ;  /* 0x0000001f0d057890 */ /* 0x002fc8000fffe0ff */
[----:B------:R-:W-:-:S04]  /*1460*/  USHF.R.S32.HI UR4, URZ, 0x1f, UR5 ;  /* 0x0000001fff047899 */ /* 0x000fc80008011405 */
[----:B------:R-:W-:-:S04]  /*1470*/  ULEA.HI UR4, UR4, UR5, URZ, 0x5 ;  /* 0x0000000504047291 */ /* 0x000fc8000f8f28ff */
[----:B------:R-:W-:Y:S02]  /*1480*/  USHF.R.S32.HI UR15, URZ, 0x5, UR4 ;  /* 0x00000005ff0f7899 */ /* 0x000fe40008011404 */
[----:B------:R-:W-:Y:S02]  /*1490*/  UIADD3 UR4, UPT, UPT, UR13, -0x1, URZ ;  /* 0xffffffff0d047890 */ /* 0x000fe4000fffe0ff */
[----:B------:R-:W-:Y:S02]  /*14a0*/  UISETP.LT.U32.AND UP0, UPT, UR15, 0x3, UPT ;  /* 0x000000030f00788c */ /* 0x000fe4000bf01070 */
[----:B------:R-:W-:Y:S02]  /*14b0*/  UISETP.GE.U32.AND UP1, UPT, UR4, -0x3f, UPT ;  /* 0xffffffc10400788c */ /* 0x000fe4000bf26070 */
[----:B------:R-:W-:Y:S02]  /*14c0*/  USEL UR14, UR15, 0x3, UP0 ;  /* 0x000000030f0e7887 */ /* 0x000fe40008000000 */
[----:B------:R-:W-:-:S02]  /*14d0*/  UIADD3 UR13, UPT, UPT, UR13, 0x3e, URZ ;  /* 0x0000003e0d0d7890 */ /* 0x000fc4000fffe0ff */
[----:B------:R-:W-:Y:S02]  /*14e0*/  UIADD3 UR5, UPT, UPT, UR14, -0x1, URZ ;  /* 0xffffffff0e057890 */ /* 0x000fe4000fffe0ff */
[----:B------:R-:W-:-:S03]  /*14f0*/  UIADD3 UR7, UPT, UPT, UR15, -UR14, URZ ;  /* 0x8000000e0f077290 */ /* 0x000fc6000fffe0ff */
[----:B------:R-:W-:-:S04]  /*1500*/  @UP1 UIADD3 UR5, UPT, UPT, UR14, URZ, URZ ;  /* 0x000000ff0e051290 */ /* 0x000fc8000fffe0ff */
[----:B--2---:R-:W-:-:S12]  /*1510*/  UIADD3 UR5, UPT, UPT, UR5, 0x1, URZ ;  /* 0x0000000105057890 */ /* 0x004fd8000fffe0ff */
.L_x_35:
[----:B------:R-:W-:Y:S01]  /*1520*/  UISETP.NE.AND UP0, UPT, UR37, URZ, UPT ;  /* 0x000000ff2500728c */ /* 0x000fe2000bf05270 */
[----:B------:R-:W1:Y:S08]  /*1530*/  S2UR UR37, SR_CgaCtaId ;  /* 0x00000000002579c3 */ /* 0x000e700000008800 */
[----:B------:R-:W-:Y:S05]  /*1540*/  BRA.U UP0, `(.L_x_18) ;  /* 0x0000000100347547 */ /* 0x000fea000b800000 */
[----:B------:R-:W2:Y:S01]  /*1550*/  S2R R2, SR_CgaCtaId ;  /* 0x0000000000027919 */ /* 0x000ea20000008800 */
[----:B------:R-:W-:-:S04]  /*1560*/  MOV R3, 0x400 ;  /* 0x0000040000037802 */ /* 0x000fc80000000f00 */
[----:B--2---:R-:W-:Y:S02]  /*1570*/  LEA R2, R2, R3, 0x18 ;  /* 0x0000000302027211 */ /* 0x004fe400078ec0ff */
[----:B------:R-:W-:-:S03]  /*1580*/  SHF.L.U32 R3, R11, 0x1f, RZ ;  /* 0x0000001f0b037819 */ /* 0x000fc600000006ff */
[----:B------:R-:W-:-:S04]  /*1590*/  IMAD R2, R12, 0x8, R2 ;  /* 0x000000080c027824 */ /* 0x000fc800078e0202 */
[----:B------:R-:W2:Y:S02]  /*15a0*/  SYNCS.PHASECHK.TRANS64.TRYWAIT P0, [R2+URZ+0xf0], R3 ;  /* 0x0000f003020075a7 */ /* 0x000ea400080011ff */
[----:B--2---:R-:W-:Y:S05]  /*15b0*/  @!P0 BRA `(.L_x_19) ;  /* 0x00000098001c8947 */ /* 0x004fea0003800000 */
.L_x_166:
[----:B------:R-:W-:Y:S01]  /*15c0*/  VIADD R12, R12, 0x1 ;  /* 0x000000010c0c7836 */ /* 0x000fe20000000000 */
[----:B------:R2:W-:Y:S04]  /*15d0*/  SYNCS.ARRIVE.TRANS64.A1T0 RZ, [R2+URZ+0xe0], RZ ;  /* 0x0000e0ff02ff79a7 */ /* 0x0005e800081000ff */
[----:B------:R-:W-:-:S04]  /*15e0*/  ISETP.NE.AND P0, PT, R12, 0x2, PT ;  /* 0x000000020c00780c */ /* 0x000fc80003f05270 */
[----:B------:R-:W-:Y:S02]  /*15f0*/  SEL R12, R12, RZ, P0 ;  /* 0x000000ff0c0c7207 */ /* 0x000fe40000000000 */
[----:B--2---:R-:W-:-:S04]  /*1600*/  SEL R2, RZ, 0x1, P0 ;  /* 0x00000001ff027807 */ /* 0x004fc80000000000 */
[----:B------:R-:W-:-:S07]  /*1610*/  LOP3.LUT R11, R11, R2, RZ, 0x3c, !PT ;  /* 0x000000020b0b7212 */ /* 0x000fce00078e3cff */
.L_x_18:
[----:B------:R-:W-:Y:S01]  /*1620*/  UMOV UR4, 0x400 ;  /* 0x0000040000047882 */ /* 0x000fe20000000000 */
[----:B------:R-:W-:Y:S01]  /*1630*/  SHF.L.U32 R2, R17, 0x1f, RZ ;  /* 0x0000001f11027819 */ /* 0x000fe200000006ff */
[----:B-1----:R-:W-:Y:S01]  /*1640*/  ULEA UR4, UR37, UR4, 0x18 ;  /* 0x0000000425047291 */ /* 0x002fe2000f8ec0ff */
[----:B------:R-:W-:Y:S01]  /*1650*/  R2UR UR35, R15 ;  /* 0x000000000f2372ca */ /* 0x000fe200000e0000 */
[----:B------:R-:W-:Y:S01]  /*1660*/  UISETP.GE.U32.AND UP0, UPT, UR13, 0x3f, UPT ;  /* 0x0000003f0d00788c */ /* 0x000fe2000bf06070 */
[----:B------:R-:W-:Y:S01]  /*1670*/  R2UR UR11, R14 ;  /* 0x000000000e0b72ca */ /* 0x000fe200000e0000 */
[----:B------:R-:W-:Y:S01]  /*1680*/  ULEA UR8, UR6, UR4, 0x3 ;  /* 0x0000000406087291 */ /* 0x000fe2000f8e18ff */
[----:B------:R-:W-:-:S08]  /*1690*/  UMOV UR24, URZ ;  /* 0x000000ff00187c82 */ /* 0x000fd00008000000 */
[----:B------:R1:W2:Y:S01]  /*16a0*/  SYNCS.PHASECHK.TRANS64.TRYWAIT P0, [UR8+0x18], R2 ;  /* 0x00001802ff0075a7 */ /* 0x0002a20008001108 */
[----:B------:R-:W-:Y:S02]  /*16b0*/  USHF.L.U32 UR35, UR35, 0x6, URZ ;  /* 0x0000000623237899 */ /* 0x000fe400080006ff */
[----:B------:R-:W-:Y:S01]  /*16c0*/  USHF.L.U32 UR11, UR11, 0x8, URZ ;  /* 0x000000080b0b7899 */ /* 0x000fe200080006ff */
[----:B------:R-:W-:Y:S11]  /*16d0*/  BRA.U !UP0, `(.L_x_20) ;  /* 0x0000000108a87547 */ /* 0x000ff6000b800000 */
[----:B------:R-:W-:Y:S01]  /*16e0*/  UMOV UR16, URZ ;  /* 0x000000ff00107c82 */ /* 0x000fe20008000000 */
[----:B------:R-:W-:-:S05]  /*16f0*/  UMOV UR17, UR6 ;  /* 0x0000000600117c82 */ /* 0x000fca0008000000 */
.L_x_25:
[----:B-1----:R-:W-:Y:S01]  /*1700*/  ULEA UR33, UR17, UR4, 0x3 ;  /* 0x0000000411217291 */ /* 0x002fe2000f8e18ff */
[----:B--2---:R-:W-:Y:S01]  /*1710*/  @!P5 MOV R3, 0xa000 ;  /* 0x0000a0000003d802 */ /* 0x004fe20000000f00 */
[----:B--2---:R-:W-:Y:S10]  /*1720*/  @P0 BRA `(.L_x_21) ;  /* 0x00000000000c0947 */ /* 0x004ff40003800000 */
[----:B------:R-:W-:-:S04]  /*1730*/  SHF.L.U32 R4, R17, 0x1f, RZ ;  /* 0x0000001f11047819 */ /* 0x000fc800000006ff */
[----:B------:R-:W2:Y:S02]  /*1740*/  SYNCS.PHASECHK.TRANS64.TRYWAIT P0, [UR33+0x18], R4 ;  /* 0x00001804ff0075a7 */ /* 0x000ea40008001121 */
[----:B--2---:R-:W-:Y:S05]  /*1750*/  @!P0 BRA `(.L_x_22) ;  /* 0x0000009400c88947 */ /* 0x004fea0003800000 */
.L_x_21:
[----:B------:R2:W-:Y:S01]  /*1760*/  @!P5 SYNCS.ARRIVE.TRANS64 RZ, [UR33], R3 ;  /* 0x00000003ffffd9a7 */ /* 0x0005e20008000021 */
[----:B------:R-:W-:Y:S04]  /*1770*/  BSSY.RECONVERGENT B0, `(.L_x_23) ;  /* 0x0000003000007945 */ /* 0x000fe80003800200 */
[----:B------:R-:W-:Y:S05]  /*1780*/  @P4 BRA `(.L_x_24) ;  /* 0x0000000000044947 */ /* 0x000fea0003800000 */
[----:B------:R-:W-:Y:S05]  /*1790*/  BPT.TRAP 0x1 ;  /* 0x000000040000795c */ /* 0x000fea0000300000 */
.L_x_24:
[----:B------:R-:W-:Y:S05]  /*17a0*/  BSYNC.RECONVERGENT B0 ;  /* 0x0000000000007941 */ /* 0x000fea0003800200 */
.L_x_23:
[----:B------:R-:W-:Y:S02]  /*17b0*/  UIADD3 UR6, UPT, UPT, UR17, 0x1, URZ ;  /* 0x0000000111067890 */ /* 0x000fe4000fffe0ff */
[----:B------:R-:W-:Y:S02]  /*17c0*/  ULEA UR32, UR17, UR4, 0xd ;  /* 0x0000000411207291 */ /* 0x000fe4000f8e68ff */
[----:B------:R-:W-:Y:S02]  /*17d0*/  UISETP.NE.AND UP0, UPT, UR6, 0x3, UPT ;  /* 0x000000030600788c */ /* 0x000fe4000bf05270 */
[----:B------:R-:W-:Y:S02]  /*17e0*/  UIADD3 UR26, UP1, UPT, UR22, 0x80, URZ ;  /* 0x00000080161a7890 */ /* 0x000fe4000ff3e0ff */
[----:B------:R-:W-:Y:S02]  /*17f0*/  USEL UR9, URZ, 0x1, UP0 ;  /* 0x00000001ff097887 */ /* 0x000fe40008000000 */
[----:B------:R-:W-:-:S02]  /*1800*/  USEL UR6, UR6, URZ, UP0 ;  /* 0x000000ff06067287 */ /* 0x000fc40008000000 */
[----:B------:R-:W-:Y:S02]  /*1810*/  UIADD3 UR20, UP0, UPT, UR22, 0x180, URZ ;  /* 0x0000018016147890 */ /* 0x000fe4000ff1e0ff */
[----:B------:R-:W-:Y:S01]  /*1820*/  ULEA UR8, UR6, UR4, 0x3 ;  /* 0x0000000406087291 */ /* 0x000fe2000f8e18ff */
[----:B------:R-:W-:Y:S01]  /*1830*/  LOP3.LUT R17, R17, UR9, RZ, 0x3c, !PT ;  /* 0x0000000911117c12 */ /* 0x000fe2000f8e3cff */
[----:B------:R-:W-:Y:S02]  /*1840*/  USHF.L.U32 UR34, UR16, 0x5, URZ ;  /* 0x0000000510227899 */ /* 0x000fe400080006ff */
[----:B------:R-:W-:Y:S01]  /*1850*/  UIADD3.X UR27, UPT, UPT, URZ, UR23, URZ, UP1, !UPT ;  /* 0x00000017ff1b7290 */ /* 0x000fe20008ffe4ff */
[----:B-1----:R-:W-:Y:S01]  /*1860*/  SHF.L.U32 R2, R17, 0x1f, RZ ;  /* 0x0000001f11027819 */ /* 0x002fe200000006ff */
[----:B------:R-:W-:Y:S02]  /*1870*/  UIADD3 UR32, UPT, UPT, UR32, 0x8800, URZ ;  /* 0x0000880020207890 */ /* 0x000fe4000fffe0ff */
[----:B------:R-:W-:Y:S01]  /*1880*/  UIADD3.X UR21, UPT, UPT, URZ, UR23, URZ, UP0, !UPT ;  /* 0x00000017ff157290 */ /* 0x000fe200087fe4ff */
[----:B------:R1:W1:Y:S01]  /*1890*/  SYNCS.PHASECHK.TRANS64.TRYWAIT P0, [UR8+0x18], R2 ;  /* 0x00001802ff0075a7 */ /* 0x0002620008001108 */
[----:B------:R-:W-:Y:S01]  /*18a0*/  ULEA UR8, UR17, UR4, 0xf ;  /* 0x0000000411087291 */ /* 0x000fe2000f8e78ff */
[----:B------:R-:W-:Y:S01]  /*18b0*/  UMOV UR18, 0x0 ;  /* 0x0000000000127882 */ /* 0x000fe20000000000 */
[----:B------:R-:W-:-:S02]  /*18c0*/  UMOV UR19, 0x10000000 ;  /* 0x1000000000137882 */ /* 0x000fc40000000000 */
[----:B------:R-:W-:Y:S01]  /*18d0*/  UIADD3 UR8, UPT, UPT, UR8, 0xe800, URZ ;  /* 0x0000e80008087890 */ /* 0x000fe2000fffe0ff */
[----:B------:R1:W-:Y:S01]  /*18e0*/  UTMALDG.3D [UR32], [UR26], desc[UR18] ;  /* 0x000012201a0075b4 */ /* 0x0003e20008011000 */
[----:B------:R-:W-:Y:S01]  /*18f0*/  UMOV UR12, UR36 ;  /* 0x00000024000c7c82 */ /* 0x000fe20008000000 */
[----:B------:R-:W-:Y:S01]  /*1900*/  UMOV UR9, UR33 ;  /* 0x0000002100097c82 */ /* 0x000fe20008000000 */
[----:B------:R-:W-:Y:S01]  /*1910*/  UMOV UR10, UR34 ;  /* 0x00000022000a7c82 */ /* 0x000fe20008000000 */
[----:B------:R-:W-:Y:S01]  /*1920*/  UIADD3 UR16, UPT, UPT, UR16, 0x1, URZ ;  /* 0x0000000110107890 */ /* 0x000fe2000fffe0ff */
[----:B------:R-:W-:Y:S01]  /*1930*/  UMOV UR24, UR5 ;  /* 0x0000000500187c82 */ /* 0x000fe20008000000 */
[----:B------:R-:W-:Y:S02]  /*1940*/  UMOV UR17, UR6 ;  /* 0x0000000600117c82 */ /* 0x000fe40008000000 */
[----:B------:R1:W-:Y:S01]  /*1950*/  UTMALDG.3D [UR8], [UR20], desc[UR18] ;  /* 0x00001208140075b4 */ /* 0x0003e20008011000 */
[----:B------:R-:W-:-:S09]  /*1960*/  UISETP.NE.AND UP0, UPT, UR16, UR5, UPT ;  /* 0x000000051000728c */ /* 0x000fd2000bf05270 */
[----:B------:R-:W-:Y:S05]  /*1970*/  BRA.U UP0, `(.L_x_25) ;  /* 0xfffffffd00607547 */ /* 0x000fea000b83ffff */
.L_x_20:
[----:B-1----:R-:W-:Y:S01]  /*1980*/  ULEA UR8, UR6, UR4, 0x3 ;  /* 0x0000000406087291 */ /* 0x002fe2000f8e18ff */
[----:B------:R-:W-:Y:S01]  /*1990*/  SHF.L.U32 R2, R17, 0x1f, RZ ;  /* 0x0000001f11027819 */ /* 0x000fe200000006ff */
[----:B------:R-:W-:Y:S01]  /*19a0*/  @!P1 SYNCS.ARRIVE.TRANS64.A1T0 RZ, [UR4+0x78], RZ ;  /* 0x000078ffffff99a7 */ /* 0x000fe20008100004 */
[----:B------:R-:W-:-:S06]  /*19b0*/  UISETP.GT.AND UP0, UPT, UR15, UR14, UPT ;  /* 0x0000000e0f00728c */ /* 0x000fcc000bf04270 */
[----:B--2---:R1:W2:Y:S03]  /*19c0*/  SYNCS.PHASECHK.TRANS64.TRYWAIT P0, [UR8+0x18], R2 ;  /* 0x00001802ff0075a7 */ /* 0x0042a60008001108 */
[----:B------:R-:W-:Y:S05]  /*19d0*/  BRA.U !UP0, `(.L_x_26) ;  /* 0x0000000108ac7547 */ /* 0x000fea000b800000 */
[----:B------:R-:W-:Y:S01]  /*19e0*/  UIADD3 UR21, UPT, UPT, UR7, UR24, URZ ;  /* 0x0000001807157290 */ /* 0x000fe2000fffe0ff */
[----:B------:R-:W-:-:S11]  /*19f0*/  UMOV UR25, UR6 ;  /* 0x0000000600197c82 */ /* 0x000fd60008000000 */
.L_x_31:
[----:B-1----:R-:W-:Y:S01]  /*1a00*/  ULEA UR17, UR25, UR4, 0x3 ;  /* 0x0000000419117291 */ /* 0x002fe2000f8e18ff */
[----:B--2---:R-:W-:Y:S01]  /*1a10*/  @!P5 MOV R3, 0xa000 ;  /* 0x0000a0000003d802 */ /* 0x004fe20000000f00 */
[----:B--2---:R-:W-:Y:S10]  /*1a20*/  @P0 BRA `(.L_x_27) ;  /* 0x00000000000c0947 */ /* 0x004ff40003800000 */
[----:B------:R-:W-:-:S04]  /*1a30*/  SHF.L.U32 R4, R17, 0x1f, RZ ;  /* 0x0000001f11047819 */ /* 0x000fc800000006ff */
[----:B------:R-:W2:Y:S02]  /*1a40*/  SYNCS.PHASECHK.TRANS64.TRYWAIT P0, [UR17+0x18], R4 ;  /* 0x00001804ff0075a7 */ /* 0x000ea40008001111 */
[----:B--2---:R-:W-:Y:S05]  /*1a50*/  @!P0 BRA `(.L_x_28) ;  /* 0x0000009400208947 */ /* 0x004fea0003800000 */
.L_x_27:
[----:B------:R2:W-:Y:S01]  /*1a60*/  @!P5 SYNCS.ARRIVE.TRANS64 RZ, [UR17], R3 ;  /* 0x00000003ffffd9a7 */ /* 0x0005e20008000011 */
[----:B------:R-:W-:Y:S04]  /*1a70*/  BSSY.RECONVERGENT B0, `(.L_x_29) ;  /* 0x0000003000007945 */ /* 0x000fe80003800200 */
[----:B------:R-:W-:Y:S05]  /*1a80*/  @P4 BRA `(.L_x_30) ;  /* 0x0000000000044947 */ /* 0x000fea0003800000 */
[----:B------:R-:W-:Y:S05]  /*1a90*/  BPT.TRAP 0x1 ;  /* 0x000000040000795c */ /* 0x000fea0000300000 */
.L_x_30:
[----:B------:R-:W-:Y:S05]  /*1aa0*/  BSYNC.RECONVERGENT B0 ;  /* 0x0000000000007941 */ /* 0x000fea0003800200 */
.L_x_29:
        /* <DEDUP_REMOVED lines=10> */
[----:B------:R-:W-:Y:S01]  /*1b50*/  UIADD3 UR16, UPT, UPT, UR16, 0x8800, URZ ;  /* 0x0000880010107890 */ /* 0x000fe2000fffe0ff */
[----:B-1----:R-:W-:Y:S01]  /*1b60*/  SHF.L.U32 R2, R17, 0x1f, RZ ;  /* 0x0000001f11027819 */ /* 0x002fe200000006ff */
[----:B------:R-:W-:Y:S02]  /*1b70*/  UIADD3.X UR31, UPT, UPT, URZ, UR23, URZ, UP1, !UPT ;  /* 0x00000017ff1f7290 */ /* 0x000fe40008ffe4ff */
[----:B------:R-:W-:Y:S01]  /*1b80*/  UIADD3.X UR29, UPT, UPT, URZ, UR23, URZ, UP0, !UPT ;  /* 0x00000017ff1d7290 */ /* 0x000fe200087fe4ff */
[----:B------:R1:W1:Y:S01]  /*1b90*/  SYNCS.PHASECHK.TRANS64.TRYWAIT P0, [UR8+0x18], R2 ;  /* 0x00001802ff0075a7 */ /* 0x0002620008001108 */
[----:B------:R-:W-:Y:S01]  /*1ba0*/  ULEA UR8, UR25, UR4, 0xf ;  /* 0x0000000419087291 */ /* 0x000fe2000f8e78ff */
[----:B------:R-:W-:Y:S01]  /*1bb0*/  UMOV UR26, 0x0 ;  /* 0x00000000001a7882 */ /* 0x000fe20000000000 */
[----:B------:R-:W-:-:S02]  /*1bc0*/  UMOV UR27, 0x10000000 ;  /* 0x10000000001b7882 */ /* 0x000fc40000000000 */
[----:B------:R-:W-:Y:S01]  /*1bd0*/  UIADD3 UR8, UPT, UPT, UR8, 0xe800, URZ ;  /* 0x0000e80008087890 */ /* 0x000fe2000fffe0ff */
[----:B------:R-:W-:Y:S01]  /*1be0*/  UMOV UR19, UR35 ;  /* 0x0000002300137c82 */ /* 0x000fe20008000000 */
[----:B------:R-:W-:Y:S01]  /*1bf0*/  UMOV UR20, UR36 ;  /* 0x0000002400147c82 */ /* 0x000fe20008000000 */
[----:B------:R-:W-:Y:S01]  /*1c00*/  UMOV UR12, UR36 ;  /* 0x00000024000c7c82 */ /* 0x000fe20008000000 */
[----:B------:R-:W-:Y:S01]  /*1c10*/  UMOV UR9, UR17 ;  /* 0x0000001100097c82 */ /* 0x000fe20008000000 */
[----:B------:R-:W-:Y:S01]  /*1c20*/  UMOV UR10, UR18 ;  /* 0x00000012000a7c82 */ /* 0x000fe20008000000 */
[----:B------:R1:W-:Y:S01]  /*1c30*/  UTMALDG.3D [UR16], [UR30], desc[UR26] ;  /* 0x00001a101e0075b4 */ /* 0x0003e20008011000 */
[----:B------:R-:W-:Y:S01]  /*1c40*/  UIADD3 UR24, UPT, UPT, UR24, 0x1, URZ ;  /* 0x0000000118187890 */ /* 0x000fe2000fffe0ff */
[----:B------:R-:W-:-:S03]  /*1c50*/  UMOV UR25, UR6 ;  /* 0x0000000600197c82 */ /* 0x000fc60008000000 */
[----:B------:R-:W-:Y:S01]  /*1c60*/  UISETP.NE.AND UP0, UPT, UR24, UR21, UPT ;  /* 0x000000151800728c */ /* 0x000fe2000bf05270 */
[----:B------:R1:W-:Y:S08]  /*1c70*/  UTMALDG.3D [UR8], [UR28], desc[UR26] ;  /* 0x00001a081c0075b4 */ /* 0x0003f00008011000 */
[----:B------:R-:W-:Y:S05]  /*1c80*/  BRA.U UP0, `(.L_x_31) ;  /* 0xfffffffd005c7547 */ /* 0x000fea000b83ffff */
.L_x_26:
[C---:B-1----:R-:W-:Y:S01]  /*1c90*/  LEA R2, R16.reuse, UR4, 0x3 ;  /* 0x0000000410027c11 */ /* 0x042fe2000f8e18ff */
[----:B------:R-:W-:Y:S01]  /*1ca0*/  NOP ;  /* 0x0000000000007918 */ /* 0x000fe20000000000 */
[----:B--2---:R-:W-:Y:S02]  /*1cb0*/  SHF.L.U32 R3, R13, 0x1f, RZ ;  /* 0x0000001f0d037819 */ /* 0x004fe400000006ff */
[----:B------:R-:W-:Y:S02]  /*1cc0*/  LEA R4, R16, UR4, 0x4 ;  /* 0x0000000410047c11 */ /* 0x000fe4000f8e20ff */
[----:B------:R-:W1:Y:S02]  /*1cd0*/  SYNCS.PHASECHK.TRANS64.TRYWAIT P0, [R2+URZ+0x80], R3 ;  /* 0x00008003020075a7 */ /* 0x000e6400080011ff */
[----:B-1----:R-:W-:Y:S05]  /*1ce0*/  @!P0 BRA `(.L_x_32) ;  /* 0x0000009000948947 */ /* 0x002fea0003800000 */
.L_x_169:
[----:B------:R-:W2:Y:S01]  /*1cf0*/  LDS.128 R4, [R4+0x110] ;  /* 0x0001100004047984 */ /* 0x000ea20000000c00 */
[----:B---3--:R-:W-:Y:S01]  /*1d00*/  ISETP.GE.AND P0, PT, R26, 0x1, PT ;  /* 0x000000011a00780c */ /* 0x008fe20003f06270 */
[----:B-1----:R-:W-:Y:S01]  /*1d10*/  VIADD R2, R2, 0x90 ;  /* 0x0000009002027836 */ /* 0x002fe20000000000 */
[----:B------:R-:W-:Y:S01]  /*1d20*/  @!PT LDS RZ, [RZ] ;  /* 0x00000000fffff984 */ /* 0x000fe20000000800 */
[----:B------:R-:W-:Y:S01]  /*1d30*/  @!PT LDS RZ, [RZ] ;  /* 0x00000000fffff984 */ /* 0x000fe20000000800 */
[----:B------:R-:W-:Y:S01]  /*1d40*/  @!PT LDS RZ, [RZ] ;  /* 0x00000000fffff984 */ /* 0x000fe20000000800 */
[----:B------:R-:W-:Y:S01]  /*1d50*/  @!PT LDS RZ, [RZ] ;  /* 0x00000000fffff984 */ /* 0x000fe20000000800 */
[----:B------:R1:W-:Y:S06]  /*1d60*/  MEMBAR.ALL.CTA ;  /* 0x0000000000007992 */ /* 0x0003ec0000008000 */
[----:B-1----:R-:W1:Y:S01]  /*1d70*/  FENCE.VIEW.ASYNC.S ;  /* 0x00000000000073c6 */ /* 0x002e620000000000 */
[----:B------:R-:W-:-:S04]  /*1d80*/  PRMT R2, RZ, 0x654, R2 ;  /* 0x00000654ff027816 */ /* 0x000fc80000000002 */
[----:B-1----:R1:W-:Y:S01]  /*1d90*/  SYNCS.ARRIVE.TRANS64.RED.A1T0 RZ, [R2+URZ], RZ ;  /* 0x000000ff02ff79a7 */ /* 0x0023e200081004ff */
[----:B--2---:R-:W-:-:S13]  /*1da0*/  LOP3.LUT P2, RZ, R6, 0x1, RZ, 0xc0, !PT ;  /* 0x0000000106ff7812 */ /* 0x004fda000784c0ff */
[----:B------:R-:W-:Y:S01]  /*1db0*/  @P2 SHF.R.U32.HI R3, RZ, 0x10, R5 ;  /* 0x00000010ff032819 */ /* 0x000fe20000011605 */
[----:B------:R-:W-:Y:S01]  /*1dc0*/  VOTEU.ANY UP0, P2 ;  /* 0x0000000000ff7886 */ /* 0x000fe20001000100 */
[----:B------:R-:W-:Y:S02]  /*1dd0*/  @P2 MOV R10, R4 ;  /* 0x00000004000a2202 */ /* 0x000fe40000000f00 */
[----:B------:R-:W-:Y:S02]  /*1de0*/  @P2 R2UR.BROADCAST UR8, R3 ;  /* 0x00000000030822ca */ /* 0x000fe400008e0000 */
[----:B------:R-:W-:-:S11]  /*1df0*/  @P2 LOP3.LUT R9, R5, 0xffff, RZ, 0xc0, !PT ;  /* 0x0000ffff05092812 */ /* 0x000fd600078ec0ff */
[----:B------:R-:W-:Y:S01]  /*1e00*/  @UP0 UMOV UR36, UR8 ;  /* 0x0000000800240c82 */ /* 0x000fe20008000000 */
[----:B-1----:R-:W-:Y:S05]  /*1e10*/  @!P0 BRA `(.L_x_33) ;  /* 0x0000000000b88947 */ /* 0x002fea0003800000 */
[----:B------:R-:W4:Y:S01]  /*1e20*/  LDC.64 R4, c[0x0][0xb18] ;  /* 0x0002c600ff047b82 */ /* 0x000f220000000a00 */
[----:B------:R-:W-:-:S07]  /*1e30*/  ISETP.NE.AND P3, PT, R26, 0x1, PT ;  /* 0x000000011a00780c */ /* 0x000fce0003f65270 */
[----:B------:R-:W1:Y:S08]  /*1e40*/  LDC.64 R6, c[0x0][0xb10] ;  /* 0x0002c400ff067b82 */ /* 0x000e700000000a00 */
[----:B------:R-:W2:Y:S08]  /*1e50*/  LDC R14, c[0x0][0xb20] ;  /* 0x0002c800ff0e7b82 */ /* 0x000eb00000000800 */
[----:B------:R-:W3:Y:S01]  /*1e60*/  LDC R15, c[0x0][0xb0c] ;  /* 0x0002c300ff0f7b82 */ /* 0x000ee20000000800 */
[----:B----4-:R-:W-:Y:S01]  /*1e70*/  IMAD.HI.U32 R19, R0, R5, RZ ;  /* 0x0000000500137227 */ /* 0x010fe200078e00ff */
[----:B------:R-:W-:-:S03]  /*1e80*/  ISETP.NE.AND P0, PT, R4, 0x1, PT ;  /* 0x000000010400780c */ /* 0x000fc60003f05270 */
[----:B------:R-:W-:-:S03]  /*1e90*/  IMAD.HI.U32 R5, R9, R5, RZ ;  /* 0x0000000509057227 */ /* 0x000fc600078e00ff */
[----:B------:R-:W4:Y:S01]  /*1ea0*/  LDC.64 R2, c[0x0][0xb28] ;  /* 0x0002ca00ff027b82 */ /* 0x000f220000000a00 */
[----:B-1----:R-:W-:-:S04]  /*1eb0*/  IMAD.HI.U32 R20, R8, R6, RZ ;  /* 0x0000000608147227 */ /* 0x002fc800078e00ff */
[----:B------:R-:W-:Y:S01]  /*1ec0*/  IMAD.HI.U32 R21, R10, R6, RZ ;  /* 0x000000060a157227 */ /* 0x000fe200078e00ff */
[----:B------:R-:W-:Y:S02]  /*1ed0*/  SHF.R.U32.HI R20, RZ, R7, R20 ;  /* 0x00000007ff147219 */ /* 0x000fe40000011614 */
[-C--:B--2---:R-:W-:Y:S02]  /*1ee0*/  SHF.R.U32.HI R19, RZ, R14.reuse, R19 ;  /* 0x0000000eff137219 */ /* 0x084fe40000011613 */
[----:B------:R-:W-:Y:S02]  /*1ef0*/  SHF.R.U32.HI R5, RZ, R14, R5 ;  /* 0x0000000eff057219 */ /* 0x000fe40000011605 */
[----:B------:R-:W-:Y:S02]  /*1f00*/  SEL R19, R0, R19, !P0 ;  /* 0x0000001300137207 */ /* 0x000fe40004000000 */
[----:B------:R-:W-:Y:S02]  /*1f10*/  SHF.R.U32.HI R21, RZ, R7, R21 ;  /* 0x00000007ff157219 */ /* 0x000fe40000011615 */
[----:B---3--:R-:W-:-:S02]  /*1f20*/  ISETP.NE.AND P1, PT, R15, 0x1, PT ;  /* 0x000000010f00780c */ /* 0x008fc40003f25270 */
[----:B------:R-:W-:Y:S02]  /*1f30*/  SEL R5, R9, R5, !P0 ;  /* 0x0000000509057207 */ /* 0x000fe40004000000 */
[----:B------:R-:W-:Y:S02]  /*1f40*/  SEL R20, R8, R20, !P1 ;  /* 0x0000001408147207 */ /* 0x000fe40004800000 */
[----:B------:R-:W-:Y:S01]  /*1f50*/  SEL R21, R10, R21, !P1 ;  /* 0x000000150a157207 */ /* 0x000fe20004800000 */
[----:B----4-:R-:W-:-:S04]  /*1f60*/  IMAD.HI.U32 R18, R19, R2, RZ ;  /* 0x0000000213127227 */ /* 0x010fc800078e00ff */
        /* <DEDUP_REMOVED lines=10> */
[----:B------:R-:W-:-:S04]  /*2010*/  @!P0 IMAD.HI.U32 R7, R21, R2, RZ ;  /* 0x0000000215078227 */ /* 0x000fc800078e00ff */
[----:B------:R-:W-:Y:S01]  /*2020*/  IMAD.MOV R2, RZ, RZ, -R6 ;  /* 0x000000ffff027224 */ /* 0x000fe200078e0a06 */
[----:B------:R-:W-:Y:S02]  /*2030*/  @!P0 SHF.R.U32.HI R3, RZ, R3, R7 ;  /* 0x00000003ff038219 */ /* 0x000fe40000011607 */
[----:B------:R-:W-:Y:S01]  /*2040*/  IADD3 R7, PT, PT, -R5, RZ, RZ ;  /* 0x000000ff05077210 */ /* 0x000fe20007ffe1ff */
[----:B------:R-:W-:Y:S01]  /*2050*/  IMAD R2, R26, R2, R5 ;  /* 0x000000021a027224 */ /* 0x000fe200078e0205 */
        /* <DEDUP_REMOVED lines=10> */
.L_x_33:
[----:B------:R-:W1:Y:S02]  /*2100*/  LDCU UR8, c[0x0][0xb30] ;  /* 0x00016600ff0877ac */ /* 0x000e640008000800 */
[----:B-1----:R-:W-:-:S09]  /*2110*/  UISETP.NE.AND UP0, UPT, UR8, 0x1, UPT ;  /* 0x000000010800788c */ /* 0x002fd2000bf05270 */
[----:B------:R-:W-:Y:S05]  /*2120*/  BRA.U UP0, `(.L_x_34) ;  /* 0x0000000100407547 */ /* 0x000fea000b800000 */
[----:B------:R-:W1:Y:S08]  /*2130*/  LDC.64 R4, c[0x0][0xb10] ;  /* 0x0002c400ff047b82 */ /* 0x000e700000000a00 */
[----:B------:R-:W2:Y:S08]  /*2140*/  LDC.64 R2, c[0x0][0xb18] ;  /* 0x0002c600ff027b82 */ /* 0x000eb00000000a00 */
[----:B------:R-:W3:Y:S08]  /*2150*/  LDC R6, c[0x0][0xb20] ;  /* 0x0002c800ff067b82 */ /* 0x000ef00000000800 */
[----:B------:R-:W4:Y:S01]  /*2160*/  LDC R7, c[0x0][0xb0c] ;  /* 0x0002c300ff077b82 */ /* 0x000f220000000800 */
[----:B-1----:R-:W-:-:S05]  /*2170*/  IMAD.HI.U32 R4, R10, R4, RZ ;  /* 0x000000040a047227 */ /* 0x002fca00078e00ff */
[----:B------:R-:W-:Y:S01]  /*2180*/  SHF.R.U32.HI R4, RZ, R5, R4 ;  /* 0x00000005ff047219 */ /* 0x000fe20000011604 */
[----:B--2---:R-:W-:Y:S01]  /*2190*/  IMAD.HI.U32 R3, R9, R3, RZ ;  /* 0x0000000309037227 */ /* 0x004fe200078e00ff */
[----:B------:R-:W-:-:S04]  /*21a0*/  ISETP.NE.AND P0, PT, R2, 0x1, PT ;  /* 0x000000010200780c */ /* 0x000fc80003f05270 */
[----:B---3--:R-:W-:-:S04]  /*21b0*/  SHF.R.U32.HI R3, RZ, R6, R3 ;  /* 0x00000006ff037219 */ /* 0x008fc80000011603 */
[----:B------:R-:W-:Y:S02]  /*21c0*/  SEL R3, R9, R3, !P0 ;  /* 0x0000000309037207 */ /* 0x000fe40004000000 */
[----:B----4-:R-:W-:-:S04]  /*21d0*/  ISETP.NE.AND P1, PT, R7, 0x1, PT ;  /* 0x000000010700780c */ /* 0x010fc80003f25270 */
[----:B------:R-:W-:-:S05]  /*21e0*/  SEL R4, R10, R4, !P1 ;  /* 0x000000040a047207 */ /* 0x000fca0004800000 */
[----:B------:R-:W-:Y:S02]  /*21f0*/  IMAD.IADD R5, R3, 0x1, -R4 ;  /* 0x0000000103057824 */ /* 0x000fe400078e0a04 */
[----:B------:R-:W-:Y:S02]  /*2200*/  IMAD.IADD R3, R4, 0x1, -R3 ;  /* 0x0000000104037824 */ /* 0x000fe400078e0a03 */
[----:B------:R-:W-:Y:S02]  /*2210*/  IMAD R10, R5, R7, R10 ;  /* 0x00000007050a7224 */ /* 0x000fe400078e020a */
[----:B------:R-:W-:-:S07]  /*2220*/  IMAD R9, R3, R2, R9 ;  /* 0x0000000203097224 */ /* 0x000fce00078e0209 */
.L_x_34:
[----:B------:R-:W-:Y:S01]  /*2230*/  VIADD R16, R16, 0x1 ;  /* 0x0000000110107836 */ /* 0x000fe20000000000 */
[----:B------:R-:W-:Y:S01]  /*2240*/  PLOP3.LUT P1, PT, PT, PT, PT, 0x80, 0x8 ;  /* 0x000000000008781c */ /* 0x000fe20003f2f070 */
[----:B------:R-:W-:Y:S02]  /*2250*/  IMAD.IADD R15, R10, 0x1, R63 ;  /* 0x000000010a0f7824 */ /* 0x000fe400078e023f */
[----:B------:R-:W-:Y:S01]  /*2260*/  IMAD.IADD R14, R9, 0x1, R62 ;  /* 0x00000001090e7824 */ /* 0x000fe200078e023e */
[----:B------:R-:W-:-:S04]  /*2270*/  ISETP.NE.AND P0, PT, R16, 0x2, PT ;  /* 0x000000021000780c */ /* 0x000fc80003f05270 */
[----:B------:R-:W-:Y:S02]  /*2280*/  SEL R2, RZ, 0x1, P0 ;  /* 0x00000001ff027807 */ /* 0x000fe40000000000 */
[----:B------:R-:W-:Y:S02]  /*2290*/  SEL R16, R16, RZ, P0 ;  /* 0x000000ff10107207 */ /* 0x000fe40000000000 */
[----:B------:R-:W-:Y:S01]  /*22a0*/  LOP3.LUT R13, R13, R2, RZ, 0x3c, !PT ;  /* 0x000000020d0d7212 */ /* 0x000fe200078e3cff */
[----:B------:R-:W-:Y:S06]  /*22b0*/  @P2 BRA `(.L_x_35) ;  /* 0xfffffff000982947 */ /* 0x000fec000383ffff */
[----:B------:R-:W-:Y:S01]  /*22c0*/  UIADD3 UR4, UPT, UPT, UR4, 0x18, URZ ;  /* 0x0000001804047890 */ /* 0x000fe2000fffe0ff */
[----:B------:R-:W-:-:S03]  /*22d0*/  SHF.L.U32 R2, R17, 0x1f, RZ ;  /* 0x0000001f11027819 */ /* 0x000fc600000006ff */
[----:B------:R-:W-:-:S09]  /*22e0*/  ULEA UR5, UR6, UR4, 0x3 ;  /* 0x0000000406057291 */ /* 0x000fd2000f8e18ff */
[----:B------:R-:W1:Y:S02]  /*22f0*/  SYNCS.PHASECHK.TRANS64.TRYWAIT P0, [UR5], R2 ;  /* 0x00000002ff0075a7 */ /* 0x000e640008001105 */
[----:B-1----:R-:W-:Y:S05]  /*2300*/  @!P0 BRA `(.L_x_36) ;  /* 0x0000008c00208947 */ /* 0x002fea0003800000 */
.L_x_171:
[----:B------:R-:W-:-:S04]  /*2310*/  UIADD3 UR6, UPT, UPT, UR6, 0x1, URZ ;  /* 0x0000000106067890 */ /* 0x000fc8000fffe0ff */
[----:B------:R-:W-:-:S04]  /*2320*/  UISETP.NE.AND UP0, UPT, UR6, 0x3, UPT ;  /* 0x000000030600788c */ /* 0x000fc8000bf05270 */
[----:B------:R-:W-:Y:S02]  /*2330*/  USEL UR7, URZ, 0x1, UP0 ;  /* 0x00000001ff077887 */ /* 0x000fe40008000000 */
[----:B------:R-:W-:-:S04]  /*2340*/  USEL UR6, UR6, URZ, UP0 ;  /* 0x000000ff06067287 */ /* 0x000fc80008000000 */
[----:B------:R-:W-:Y:S01]  /*2350*/  ULEA UR5, UR6, UR4, 0x3 ;  /* 0x0000000406057291 */ /* 0x000fe2000f8e18ff */
[----:B------:R-:W-:-:S04]  /*2360*/  LOP3.LUT R17, R17, UR7, RZ, 0x3c, !PT ;  /* 0x0000000711117c12 */ /* 0x000fc8000f8e3cff */
[----:B-1----:R-:W-:-:S04]  /*2370*/  SHF.L.U32 R2, R17, 0x1f, RZ ;  /* 0x0000001f11027819 */ /* 0x002fc800000006ff */
[----:B------:R-:W1:Y:S02]  /*2380*/  SYNCS.PHASECHK.TRANS64.TRYWAIT P0, [UR5], R2 ;  /* 0x00000002ff0075a7 */ /* 0x000e640008001105 */
[----:B-1----:R-:W-:Y:S05]  /*2390*/  @!P0 BRA `(.L_x_37) ;  /* 0x0000008c00148947 */ /* 0x002fea0003800000 */
.L_x_173:
[----:B------:R-:W-:-:S04]  /*23a0*/  UIADD3 UR6, UPT, UPT, UR6, 0x1, URZ ;  /* 0x0000000106067890 */ /* 0x000fc8000fffe0ff */
[----:B------:R-:W-:-:S04]  /*23b0*/  UISETP.NE.AND UP0, UPT, UR6, 0x3, UPT ;  /* 0x000000030600788c */ /* 0x000fc8000bf05270 */
[----:B------:R-:W-:Y:S02]  /*23c0*/  USEL UR5, URZ, 0x1, UP0 ;  /* 0x00000001ff057887 */ /* 0x000fe40008000000 */
[----:B------:R-:W-:-:S04]  /*23d0*/  USEL UR6, UR6, URZ, UP0 ;  /* 0x000000ff06067287 */ /* 0x000fc80008000000 */
[----:B------:R-:W-:Y:S01]  /*23e0*/  ULEA UR6, UR6, UR4, 0x3 ;  /* 0x0000000406067291 */ /* 0x000fe2000f8e18ff */
[----:B-1----:R-:W-:-:S04]  /*23f0*/  LOP3.LUT R2, R17, UR5, RZ, 0x3c, !PT ;  /* 0x0000000511027c12 */ /* 0x002fc8000f8e3cff */
[----:B------:R-:W-:Y:S01]  /*2400*/  SHF.L.U32 R2, R2, 0x1f, RZ ;  /* 0x0000001f02027819 */ /* 0x000fe200000006ff */
[----:B----4-:R-:W-:-:S07]  /*2410*/  IMAD.U32 R0, RZ, RZ, UR6 ;  /* 0x00000006ff007e24 */ /* 0x010fce000f8e00ff */
.L_x_38:
[----:B-1----:R1:W2:Y:S02]  /*2420*/  SYNCS.PHASECHK.TRANS64.TRYWAIT P0, [R0+URZ], R2 ;  /* 0x00000002000075a7 */ /* 0x0022a400080011ff */
[----:B--2---:R-:W-:Y:S05]  /*2430*/  @!P0 NANOSLEEP.SYNCS 0x989680 ;  /* 0x009896800000895d */ /* 0x004fea0003900000 */
[----:B------:R-:W2:Y:S02]  /*2440*/  @!P0 SYNCS.PHASECHK.TRANS64 P0, [R0+URZ], R2 ;  /* 0x00000002000085a7 */ /* 0x000ea400080010ff */
[----:B--2---:R-:W-:Y:S05]  /*2450*/  @P0 EXIT ;  /* 0x000000000000094d */ /* 0x004fea0003800000 */
[----:B------:R-:W-:Y:S05]  /*2460*/  BRA `(.L_x_38) ;  /* 0xfffffffc00ec7947 */ /* 0x000fea000383ffff */
.L_x_17:
[----:B------:R-:W-:-:S04]  /*2470*/  UISETP.NE.AND UP1, UPT, UR37, URZ, UPT ;  /* 0x000000ff2500728c */ /* 0x000fc8000bf25270 */
[----:B------:R-:W-:-:S09]  /*2480*/  UISETP.NE.OR UP1, UPT, UR8, 0x1, UP1 ;  /* 0x000000010800788c */ /* 0x000fd20008f25670 */
[----:B------:R-:W-:Y:S05]  /*2490*/  BRA.U UP1, `(.L_x_39) ;  /* 0x0000000501487547 */ /* 0x000fea000b800000 */
[----:B------:R-:W-:Y:S01]  /*24a0*/  ISETP.NE.AND P2, PT, R2, RZ, PT ;  /* 0x000000ff0200720c */ /* 0x000fe20003f45270 */
[----:B------:R-:W-:Y:S01]  /*24b0*/  IMAD.MOV.U32 R12, RZ, RZ, 0x1 ;  /* 0x00000001ff0c7424 */ /* 0x000fe200078e00ff */
[----:B------:R-:W-:Y:S02]  /*24c0*/  CS2R R10, SRZ ;  /* 0x00000000000a7805 */ /* 0x000fe4000001ff00 */
[----:B------:R-:W-:Y:S01]  /*24d0*/  CS2R R8, SRZ ;  /* 0x0000000000087805 */ /* 0x000fe2000001ff00 */
[----:B------:R-:W-:Y:S01]  /*24e0*/  UMOV UR4, 0x400 ;  /* 0x0000040000047882 */ /* 0x000fe20000000000 */
[----:B------:R-:W-:Y:S01]  /*24f0*/  UMOV UR6, URZ ;  /* 0x000000ff00067c82 */ /* 0x000fe20008000000 */
[----:B------:R-:W-:-:S12]  /*2500*/  ULEA UR37, UR37, UR4, 0x18 ;  /* 0x0000000425257291 */ /* 0x000fd8000f8ec0ff */
.L_x_43:
[----:B------:R-:W-:Y:S02]  /*2510*/  LEA R0, R8, UR37, 0x3 ;  /* 0x0000002508007c11 */ /* 0x000fe4000f8e18ff */
[----:B------:R-:W-:-:S03]  /*2520*/  SHF.L.U32 R4, R9, 0x1f, RZ ;  /* 0x0000001f09047819 */ /* 0x000fc600000006ff */
[----:B------:R-:W-:Y:S01]  /*2530*/  VIADD R5, R0, 0xf0 ;  /* 0x000000f000057836 */ /* 0x000fe20000000000 */
[----:B------:R-:W1:Y:S02]  /*2540*/  SYNCS.PHASECHK.TRANS64.TRYWAIT P0, [R0+URZ+0xe0], R4 ;  /* 0x0000e004000075a7 */ /* 0x000e6400080011ff */
[----:B-1----:R-:W-:Y:S05]  /*2550*/  @!P0 BRA `(.L_x_40) ;  /* 0x0000008800bc8947 */ /* 0x002fea0003800000 */
.L_x_174:
[----:B------:R-:W-:Y:S01]  /*2560*/  ULEA UR5, UR6, UR37, 0x3 ;  /* 0x0000002506057291 */ /* 0x000fe2000f8e18ff */
[----:B-1----:R-:W-:Y:S01]  /*2570*/  PRMT R0, RZ, 0x654, R5 ;  /* 0x00000654ff007816 */ /* 0x002fe20000000005 */
[----:B------:R-:W-:Y:S01]  /*2580*/  @!P2 IMAD.MOV.U32 R4, RZ, RZ, 0x10 ;  /* 0x00000010ff04a424 */ /* 0x000fe200078e00ff */
[----:B------:R-:W-:Y:S01]  /*2590*/  SHF.L.U32 R5, R12, 0x1f, RZ ;  /* 0x0000001f0c057819 */ /* 0x000fe200000006ff */
[----:B------:R-:W-:Y:S01]  /*25a0*/  UIADD3 UR4, UPT, UPT, UR5, 0x80, URZ ;  /* 0x0000008005047890 */ /* 0x000fe2000fffe0ff */
[----:B------:R1:W-:Y:S05]  /*25b0*/  SYNCS.ARRIVE.TRANS64.RED.A1T0 RZ, [R0+URZ], RZ ;  /* 0x000000ff00ff79a7 */ /* 0x0003ea00081004ff */
[----:B------:R-:W-:Y:S01]  /*25c0*/  IMAD.U32 R6, RZ, RZ, UR4 ;  /* 0x00000004ff067e24 */ /* 0x000fe2000f8e00ff */
[----:B------:R-:W2:Y:S04]  /*25d0*/  SYNCS.PHASECHK.TRANS64.TRYWAIT P0, [UR5+0x90], R5 ;  /* 0x00009005ff0075a7 */ /* 0x000ea80008001105 */
[----:B------:R-:W-:Y:S01]  /*25e0*/  PRMT R6, R2, 0x654, R6 ;  /* 0x0000065402067816 */ /* 0x000fe20000000006 */
[----:B-12---:R-:W-:Y:S06]  /*25f0*/  @!P0 BRA `(.L_x_41) ;  /* 0x0000008800a88947 */ /* 0x006fec0003800000 */
.L_x_176:
[----:B------:R-:W-:Y:S01]  /*2600*/  ULEA UR4, UR6, UR37, 0x4 ;  /* 0x0000002506047291 */ /* 0x000fe2000f8e20ff */
[----:B------:R-:W-:Y:S01]  /*2610*/  SEL R3, R6, R3, !P2 ;  /* 0x0000000306037207 */ /* 0x000fe20005000000 */
[----:B------:R-:W-:Y:S01]  /*2620*/  UIADD3 UR5, UPT, UPT, UR5, 0x80, URZ ;  /* 0x0000008005057890 */ /* 0x000fe2000fffe0ff */
[----:B-1----:R-:W-:Y:S01]  /*2630*/  LEA R0, R11, UR37, 0x3 ;  /* 0x000000250b007c11 */ /* 0x002fe2000f8e18ff */
[----:B------:R-:W-:Y:S01]  /*2640*/  UIADD3 UR4, UPT, UPT, UR4, 0x110, URZ ;  /* 0x0000011004047890 */ /* 0x000fe2000fffe0ff */
[----:B------:R1:W-:Y:S01]  /*2650*/  @!P2 SYNCS.ARRIVE.TRANS64.RED RZ, [R3+URZ], R4 ;  /* 0x0000000403ffa9a7 */ /* 0x0003e200080004ff */
[----:B------:R-:W-:Y:S01]  /*2660*/  UIADD3 UR6, UPT, UPT, UR6, 0x1, URZ ;  /* 0x0000000106067890 */ /* 0x000fe2000fffe0ff */
[----:B------:R-:W-:-:S03]  /*2670*/  VIADD R8, R8, 0x1 ;  /* 0x0000000108087836 */ /* 0x000fc60000000000 */
[----:B------:R-:W-:Y:S02]  /*2680*/  UISETP.NE.AND UP0, UPT, UR6, 0x2, UPT ;  /* 0x000000020600788c */ /* 0x000fe4000bf05270 */
[----:B------:R-:W-:Y:S01]  /*2690*/  ISETP.NE.AND P0, PT, R8, 0x2, PT ;  /* 0x000000020800780c */ /* 0x000fe20003f05270 */
[----:B------:R-:W-:Y:S06]  /*26a0*/  UGETNEXTWORKID.BROADCAST [UR4], [UR5] ;  /* 0x00000000040073ca */ /* 0x000fec0008000100 */
[----:B------:R-:W-:Y:S02]  /*26b0*/  USEL UR4, URZ, 0x1, UP0 ;  /* 0x00000001ff047887 */ /* 0x000fe40008000000 */
[----:B------:R-:W-:-:S04]  /*26c0*/  USEL UR6, UR6, URZ, UP0 ;  /* 0x000000ff06067287 */ /* 0x000fc80008000000 */
[----:B------:R-:W-:Y:S02]  /*26d0*/  LOP3.LUT R12, R12, UR4, RZ, 0x3c, !PT ;  /* 0x000000040c0c7c12 */ /* 0x000fe4000f8e3cff */
[----:B-1----:R-:W-:-:S04]  /*26e0*/  SHF.L.U32 R4, R10, 0x1f, RZ ;  /* 0x0000001f0a047819 */ /* 0x002fc800000006ff */
[----:B------:R-:W1:Y:S02]  /*26f0*/  SYNCS.PHASECHK.TRANS64.TRYWAIT P1, [R0+URZ+0x80], R4 ;  /* 0x00008004000075a7 */ /* 0x000e6400080211ff */
[----:B-1----:R-:W-:Y:S05]  /*2700*/  @!P1 BRA `(.L_x_42) ;  /* 0x00000088007c9947 */ /* 0x002fea0003800000 */
.L_x_177:
[C---:B-1----:R-:W-:Y:S01]  /*2710*/  LEA R4, R11.reuse, UR37, 0x4 ;  /* 0x000000250b047c11 */ /* 0x042fe2000f8e20ff */
[----:B------:R-:W-:Y:S01]  /*2720*/  VIADD R0, R0, 0x90 ;  /* 0x0000009000007836 */ /* 0x000fe20000000000 */
[----:B------:R-:W-:Y:S01]  /*2730*/  SEL R8, R8, RZ, P0 ;  /* 0x000000ff08087207 */ /* 0x000fe20000000000 */
[----:B------:R-:W-:-:S03]  /*2740*/  VIADD R11, R11, 0x1 ;  /* 0x000000010b0b7836 */ /* 0x000fc60000000000 */
[----:B------:R-:W1:Y:S01]  /*2750*/  LDS.128 R4, [R4+0x110] ;  /* 0x0001100004047984 */ /* 0x000e620000000c00 */
[----:B------:R-:W-:Y:S02]  /*2760*/  PRMT R0, RZ, 0x654, R0 ;  /* 0x00000654ff007816 */ /* 0x000fe40000000000 */
[C---:B------:R-:W-:Y:S01]  /*2770*/  ISETP.NE.AND P1, PT, R11.reuse, 0x2, PT ;  /* 0x000000020b00780c */ /* 0x040fe20003f25270 */
[----:B------:R-:W-:Y:S01]  /*2780*/  @!PT LDS RZ, [RZ] ;  /* 0x00000000fffff984 */ /* 0x000fe20000000800 */
[----:B------:R-:W-:Y:S01]  /*2790*/  @!PT LDS RZ, [RZ] ;  /* 0x00000000fffff984 */ /* 0x000fe20000000800 */
[----:B------:R-:W-:Y:S01]  /*27a0*/  @!PT LDS RZ, [RZ] ;  /* 0x00000000fffff984 */ /* 0x000fe20000000800 */
[----:B------:R-:W-:Y:S01]  /*27b0*/  @!PT LDS RZ, [RZ] ;  /* 0x00000000fffff984 */ /* 0x000fe20000000800 */
[----:B------:R2:W-:Y:S06]  /*27c0*/  MEMBAR.ALL.CTA ;  /* 0x0000000000007992 */ /* 0x0005ec0000008000 */
[----:B--2---:R-:W2:Y:S01]  /*27d0*/  FENCE.VIEW.ASYNC.S ;  /* 0x00000000000073c6 */ /* 0x004ea20000000000 */
[----:B------:R-:W-:Y:S01]  /*27e0*/  SEL R11, R11, RZ, P1 ;  /* 0x000000ff0b0b7207 */ /* 0x000fe20000800000 */
[----:B--2---:R2:W-:Y:S01]  /*27f0*/  SYNCS.ARRIVE.TRANS64.RED.A1T0 RZ, [R0+URZ], RZ ;  /* 0x000000ff00ff79a7 */ /* 0x0045e200081004ff */
[----:B-1----:R-:W-:-:S02]  /*2800*/  LOP3.LUT P3, RZ, R6, 0x1, RZ, 0xc0, !PT ;  /* 0x0000000106ff7812 */ /* 0x002fc4000786c0ff */
[----:B------:R-:W-:-:S04]  /*2810*/  SEL R4, RZ, 0x1, P1 ;  /* 0x00000001ff047807 */ /* 0x000fc80000800000 */
[----:B------:R-:W-:Y:S02]  /*2820*/  LOP3.LUT R10, R10, R4, RZ, 0x3c, !PT ;  /* 0x000000040a0a7212 */ /* 0x000fe400078e3cff */
[----:B--2---:R-:W-:-:S04]  /*2830*/  SEL R0, RZ, 0x1, P0 ;  /* 0x00000001ff007807 */ /* 0x004fc80000000000 */
[----:B------:R-:W-:Y:S01]  /*2840*/  LOP3.LUT R9, R9, R0, RZ, 0x3c, !PT ;  /* 0x0000000009097212 */ /* 0x000fe200078e3cff */
[----:B------:R-:W-:Y:S06]  /*2850*/  @P3 BRA `(.L_x_43) ;  /* 0xfffffffc002c3947 */ /* 0x000fec000383ffff */
[----:B------:R-:W-:Y:S01]  /*2860*/  ULEA UR5, UR6, UR37, 0x3 ;  /* 0x0000002506057291 */ /* 0x000fe2000f8e18ff */
[----:B------:R-:W-:-:S08]  /*2870*/  SHF.L.U32 R2, R12, 0x1f, RZ ;  /* 0x0000001f0c027819 */ /* 0x000fd000000006ff */
[----:B------:R-:W1:Y:S02]  /*2880*/  SYNCS.PHASECHK.TRANS64 P0, [UR5+0x90], R2 ;  /* 0x00009002ff0075a7 */ /* 0x000e640008001005 */
[----:B-1----:R-:W-:Y:S05]  /*2890*/  @P0 BRA `(.L_x_44) ;  /* 0x0000000000080947 */ /* 0x002fea0003800000 */
[----:B------:R-:W1:Y:S02]  /*28a0*/  SYNCS.PHASECHK.TRANS64.TRYWAIT P0, [UR5+0x90], R2 ;  /* 0x00009002ff0075a7 */ /* 0x000e640008001105 */
[----:B-1----:R-:W-:Y:S05]  /*28b0*/  @!P0 BRA `(.L_x_45) ;  /* 0x0000008800248947 */ /* 0x002fea0003800000 */
.L_x_44:
[----:B------:R-:W-:-:S04]  /*28c0*/  UIADD3 UR4, UPT, UPT, UR6, 0x1, URZ ;  /* 0x0000000106047890 */ /* 0x000fc8000fffe0ff */
[----:B------:R-:W-:-:S04]  /*28d0*/  UISETP.NE.AND UP0, UPT, UR4, 0x2, UPT ;  /* 0x000000020400788c */ /* 0x000fc8000bf05270 */
[----:B------:R-:W-:Y:S02]  /*28e0*/  USEL UR7, URZ, 0x1, UP0 ;  /* 0x00000001ff077887 */ /* 0x000fe40008000000 */
[----:B------:R-:W-:-:S04]  /*28f0*/  USEL UR4, UR4, URZ, UP0 ;  /* 0x000000ff04047287 */ /* 0x000fc80008000000 */
[----:B------:R-:W-:Y:S01]  /*2900*/  ULEA UR4, UR4, UR37, 0x3 ;  /* 0x0000002504047291 */ /* 0x000fe2000f8e18ff */
[----:B-1----:R-:W-:-:S04]  /*2910*/  LOP3.LUT R2, R12, UR7, RZ, 0x3c, !PT ;  /* 0x000000070c027c12 */ /* 0x002fc8000f8e3cff */
[----:B------:R-:W-:-:S04]  /*2920*/  SHF.L.U32 R0, R2, 0x1f, RZ ;  /* 0x0000001f02007819 */ /* 0x000fc800000006ff */
[----:B------:R-:W1:Y:S02]  /*2930*/  SYNCS.PHASECHK.TRANS64 P0, [UR4+0x90], R0 ;  /* 0x00009000ff0075a7 */ /* 0x000e640008001004 */
[----:B-1----:R-:W-:Y:S05]  /*2940*/  @P0 EXIT ;  /* 0x000000000000094d */ /* 0x002fea0003800000 */
[----:B------:R-:W-:Y:S02]  /*2950*/  SHF.L.U32 R2, R2, 0x1f, RZ ;  /* 0x0000001f02027819 */ /* 0x000fe400000006ff */
[----:B------:R-:W-:-:S07]  /*2960*/  MOV R0, UR4 ;  /* 0x0000000400007c02 */ /* 0x000fce0008000f00 */
.L_x_46:
[----:B-1----:R1:W2:Y:S02]  /*2970*/  SYNCS.PHASECHK.TRANS64.TRYWAIT P0, [R0+URZ+0x90], R2 ;  /* 0x00009002000075a7 */ /* 0x0022a400080011ff */
[----:B--2---:R-:W-:Y:S05]  /*2980*/  @!P0 NANOSLEEP.SYNCS 0x989680 ;  /* 0x009896800000895d */ /* 0x004fea0003900000 */
[----:B------:R-:W2:Y:S02]  /*2990*/  @!P0 SYNCS.PHASECHK.TRANS64 P0, [R0+URZ+0x90], R2 ;  /* 0x00009002000085a7 */ /* 0x000ea400080010ff */
[----:B--2---:R-:W-:Y:S05]  /*29a0*/  @P0 EXIT ;  /* 0x000000000000094d */ /* 0x004fea0003800000 */
[----:B------:R-:W-:Y:S05]  /*29b0*/  BRA `(.L_x_46) ;  /* 0xfffffffc00ec7947 */ /* 0x000fea000383ffff */
.L_x_39:
[----:B------:R-:W-:-:S09]  /*29c0*/  UISETP.NE.AND UP1, UPT, UR8, URZ, UPT ;  /* 0x000000ff0800728c */ /* 0x000fd2000bf25270 */
[----:B------:R-:W-:Y:S05]  /*29d0*/  BRA.U UP1, `(.L_x_47) ;  /* 0x0000000d01cc7547 */ /* 0x000fea000b800000 */
[----:B------:R-:W-:Y:S01]  /*29e0*/  UMOV UR4, 0x40 ;  /* 0x0000004000047882 */ /* 0x000fe20000000000 */
[----:B------:R-:W-:Y:S01]  /*29f0*/  NOP ;  /* 0x0000000000007918 */ /* 0x000fe20000000000 */
[----:B------:R-:W-:Y:S01]  /*2a00*/  ULEA UR4, UR37, UR4, 0x18 ;  /* 0x0000000425047291 */ /* 0x000fe2000f8ec0ff */
[----:B------:R-:W-:Y:S02]  /*2a10*/  UMOV UR5, 0x400 ;  /* 0x0000040000057882 */ /* 0x000fe40000000000 */
[----:B------:R-:W-:-:S06]  /*2a20*/  ULEA UR37, UR37, UR5, 0x18 ;  /* 0x0000000525257291 */ /* 0x000fcc000f8ec0ff */
[----:B------:R-:W1:Y:S02]  /*2a30*/  LDS.U8 R0, [UR4+0x1c] ;  /* 0x00001c04ff007984 */ /* 0x000e640008000000 */
[----:B-1----:R-:W-:-:S13]  /*2a40*/  ISETP.NE.AND P0, PT, R0, RZ, PT ;  /* 0x000000ff0000720c */ /* 0x002fda0003f05270 */
[----:B------:R-:W-:Y:S05]  /*2a50*/  @P0 BRA `(.L_x_48) ;  /* 0x0000000000580947 */ /* 0x000fea0003800000 */
[----:B------:R-:W-:-:S13]  /*2a60*/  ELECT P0, URZ, PT ;  /* 0x0000000000ff782f */ /* 0x000fda0003800000 */
[----:B------:R-:W-:Y:S05]  /*2a70*/  @!P0 BRA `(.L_x_49) ;  /* 0x0000000000608947 */ /* 0x000fea0003800000 */
[----:B------:R-:W-:Y:S01]  /*2a80*/  UMOV UR5, 0x10 ;  /* 0x0000001000057882 */ /* 0x000fe20000000000 */
[----:B------:R-:W-:Y:S01]  /*2a90*/  HFMA2 R0, -RZ, RZ, 0, 5.9604644775390625e-08 ;  /* 0x00000001ff007431 */ /* 0x000fe200000001ff */
[----:B------:R-:W-:-:S03]  /*2aa0*/  MOV R2, 0xffff ;  /* 0x0000ffff00027802 */ /* 0x000fc60000000f00 */
[----:B------:R-:W-:Y:S04]  /*2ab0*/  DEPBAR.LE SB1, 0x36 ;  /* 0x00009d800000791a */ /* 0x000fe80000000000 */
[----:B------:R-:W1:Y:S02]  /*2ac0*/  UTCATOMSWS.FIND_AND_SET.ALIGN UP0, UR5, UR5 ;  /* 0x00000005000575e3 */ /* 0x000e640008000800 */
[----:B-1----:R-:W-:Y:S01]  /*2ad0*/  MOV R3, UR5 ;  /* 0x0000000500037c02 */ /* 0x002fe20008000f00 */
[----:B------:R-:W-:Y:S06]  /*2ae0*/  BRA.U UP0, `(.L_x_50) ;  /* 0x0000000100187547 */ /* 0x000fec000b800000 */
.L_x_51:
[----:B------:R-:W-:Y:S05]  /*2af0*/  NANOSLEEP 0x64 ;  /* 0x000000640000795d */ /* 0x000fea0003800000 */
[----:B------:R-:W-:-:S05]  /*2b00*/  UMOV UR5, 0x10 ;  /* 0x0000001000057882 */ /* 0x000fca0000000000 */
[----:B------:R-:W-:Y:S04]  /*2b10*/  DEPBAR.LE SB1, 0x36 ;  /* 0x00009d800000791a */ /* 0x000fe80000000000 */
[----:B------:R-:W1:Y:S02]  /*2b20*/  UTCATOMSWS.FIND_AND_SET.ALIGN UP0, UR5, UR5 ;  /* 0x00000005000575e3 */ /* 0x000e640008000800 */
[----:B-1----:R-:W-:Y:S01]  /*2b30*/  MOV R3, UR5 ;  /* 0x0000000500037c02 */ /* 0x002fe20008000f00 */
[----:B------:R-:W-:Y:S05]  /*2b40*/  BRA.U !UP0, `(.L_x_51) ;  /* 0xfffffffd08e87547 */ /* 0x000fea000b83ffff */
.L_x_50:
[-C--:B------:R-:W-:Y:S02]  /*2b50*/  SHF.L.U32 R2, R2, R3.reuse, RZ ;  /* 0x0000000302027219 */ /* 0x080fe400000006ff */
[----:B------:R-:W-:Y:S01]  /*2b60*/  SHF.L.U32 R0, R0, R3, RZ ;  /* 0x0000000300007219 */ /* 0x000fe200000006ff */
[----:B------:R-:W-:Y:S02]  /*2b70*/  IMAD.SHL.U32 R3, R3, 0x20, RZ ;  /* 0x0000002003037824 */ /* 0x000fe400078e00ff */
[----:B------:R1:W-:Y:S04]  /*2b80*/  ATOMS.OR RZ, [UR4+0x14], R2 ;  /* 0x00001402ffff798c */ /* 0x0003e8000b000004 */
[----:B------:R1:W-:Y:S04]  /*2b90*/  ATOMS.OR RZ, [UR4+0x18], R0 ;  /* 0x00001800ffff798c */ /* 0x0003e8000b000004 */
[----:B------:R1:W-:Y:S01]  /*2ba0*/  STS [UR37+0x130], R3 ;  /* 0x00013003ff007988 */ /* 0x0003e20008000825 */
[----:B------:R-:W-:Y:S05]  /*2bb0*/  BRA `(.L_x_49) ;  /* 0x0000000000107947 */ /* 0x000fea0003800000 */
.L_x_48:
[----:B------:R-:W-:Y:S02]  /*2bc0*/  MOV R0, 0xffffffff ;  /* 0xffffffff00007802 */ /* 0x000fe40000000f00 */
[----:B------:R-:W-:-:S03]  /*2bd0*/  MOV R2, 0x2c00 ;  /* 0x00002c0000027802 */ /* 0x000fc60000000f00 */
[----:B------:R1:W-:Y:S04]  /*2be0*/  STS [UR37+0x130], R0 ;  /* 0x00013000ff007988 */ /* 0x0003e80008000825 */
[----:B-1-3-5:R-:W-:Y:S05]  /*2bf0*/  CALL.REL.NOINC `($__internal_1_$__cuda_sm10x_tcgen05_guardrail_trap_phase_invalid_during_alloc) ;  /* 0x00000090001c7944 */ /* 0x02afea0003c00000 */
.L_x_49:
[----:B------:R-:W-:Y:S05]  /*2c00*/  WARPSYNC.ALL ;  /* 0x0000000000007948 */ /* 0x000fea0003800000 */
[----:B------:R-:W2:Y:S01]  /*2c10*/  S2UR UR5, SR_CgaCtaId ;  /* 0x00000000000579c3 */ /* 0x000ea20000008800 */
[----:B------:R-:W-:Y:S01]  /*2c20*/  UMOV UR4, 0x400 ;  /* 0x0000040000047882 */ /* 0x000fe20000000000 */
[----:B------:R-:W-:-:S06]  /*2c30*/  NOP ;  /* 0x0000000000007918 */ /* 0x000fcc0000000000 */
[----:B------:R-:W-:Y:S06]  /*2c40*/  BAR.ARV 0x6, 0xa0 ;  /* 0x0182800000007b1d */ /* 0x000fec0000002000 */
[----:B------:R-:W4:Y:S01]  /*2c50*/  LDCU UR7, c[0x0][0x38c] ;  /* 0x00007180ff0777ac */ /* 0x000f220008000800 */
[----:B------:R-:W-:Y:S01]  /*2c60*/  IMAD.MOV.U32 R11, RZ, RZ, 0x1 ;  /* 0x00000001ff0b7424 */ /* 0x000fe200078e00ff */
[----:B------:R-:W-:Y:S01]  /*2c70*/  CS2R R8, SRZ ;  /* 0x0000000000087805 */ /* 0x000fe2000001ff00 */
[----:B------:R-:W-:Y:S01]  /*2c80*/  IMAD.MOV.U32 R10, RZ, RZ, RZ ;  /* 0x000000ffff0a7224 */ /* 0x000fe200078e00ff */
[----:B------:R-:W3:Y:S01]  /*2c90*/  LDCU UR6, c[0x0][0x38c] ;  /* 0x00007180ff0677ac */ /* 0x000ee20008000800 */
[----:B------:R-:W-:Y:S01]  /*2ca0*/  UMOV UR15, URZ ;  /* 0x000000ff000f7c82 */ /* 0x000fe20008000000 */
[----:B------:R-:W-:Y:S01]  /*2cb0*/  UMOV UR14, URZ ;  /* 0x000000ff000e7c82 */ /* 0x000fe20008000000 */
[----:B--2---:R-:W-:Y:S01]  /*2cc0*/  ULEA UR5, UR5, UR4, 0x18 ;  /* 0x0000000405057291 */ /* 0x004fe2000f8ec0ff */
[----:B------:R-:W-:Y:S01]  /*2cd0*/  UMOV UR24, 0x0 ;  /* 0x0000000000187882 */ /* 0x000fe20000000000 */
[----:B------:R-:W-:-:S02]  /*2ce0*/  UMOV UR25, 0x4400910 ;  /* 0x0440091000197882 */ /* 0x000fc40000000000 */
[----:B------:R-:W-:Y:S02]  /*2cf0*/  UIADD3 UR10, UPT, UPT, UR5, 0x8800, URZ ;  /* 0x00008800050a7890 */ /* 0x000fe4000fffe0ff */
[----:B------:R-:W-:Y:S02]  /*2d00*/  UIADD3 UR11, UPT, UPT, UR5, 0xe800, URZ ;  /* 0x0000e800050b7890 */ /* 0x000fe4000fffe0ff */
[----:B----4-:R-:W-:Y:S01]  /*2d10*/  UIADD3 UR7, UPT, UPT, UR7, 0x1f, URZ ;  /* 0x0000001f07077890 */ /* 0x010fe2000fffe0ff */
[----:B-1----:R-:W1:Y:S01]  /*2d20*/  LDS R0, [UR5+0x130] ;  /* 0x00013005ff007984 */ /* 0x002e620008000800 */
[----:B------:R-:W-:Y:S02]  /*2d30*/  USHF.R.U32.HI UR10, URZ, 0x4, UR10 ;  /* 0x00000004ff0a7899 */ /* 0x000fe4000801160a */
[----:B------:R-:W-:Y:S02]  /*2d40*/  USHF.R.S32.HI UR4, URZ, 0x1f, UR7 ;  /* 0x0000001fff047899 */ /* 0x000fe40008011407 */
[----:B------:R-:W-:-:S02]  /*2d50*/  USHF.R.U32.HI UR11, URZ, 0x4, UR11 ;  /* 0x00000004ff0b7899 */ /* 0x000fc4000801160b */
[----:B------:R-:W-:Y:S02]  /*2d60*/  ULEA.HI UR4, UR4, UR7, URZ, 0x5 ;  /* 0x0000000704047291 */ /* 0x000fe4000f8f28ff */
[----:B------:R-:W-:Y:S02]  /*2d70*/  ULOP3.LUT UR10, UR10, 0x3fff, URZ, 0xc0, !UPT ;  /* 0x00003fff0a0a7892 */ /* 0x000fe4000f8ec0ff */
[----:B------:R-:W-:Y:S02]  /*2d80*/  USHF.R.S32.HI UR4, URZ, 0x5, UR4 ;  /* 0x00000005ff047899 */ /* 0x000fe40008011404 */
[----:B------:R-:W-:Y:S02]  /*2d90*/  ULOP3.LUT UR11, UR11, 0x3fff, URZ, 0xc0, !UPT ;  /* 0x00003fff0b0b7892 */ /* 0x000fe4000f8ec0ff */
[----:B------:R-:W-:Y:S01]  /*2da0*/  UISETP.LT.AND UP0, UPT, UR4, 0x1, UPT ;  /* 0x000000010400788c */ /* 0x000fe2000bf01270 */
[----:B------:R-:W-:Y:S01]  /*2db0*/  UMOV UR22, 0x0 ;  /* 0x0000000000167882 */ /* 0x000fe20000000000 */
[----:B------:R-:W-:-:S02]  /*2dc0*/  UMOV UR23, 0x4400910 ;  /* 0x0440091000177882 */ /* 0x000fc40000000000 */
[----:B------:R-:W-:Y:S02]  /*2dd0*/  USEL UR9, UR4, 0x1, !UP0 ;  /* 0x0000000104097887 */ /* 0x000fe4000c000000 */
[----:B------:R-:W-:Y:S02]  /*2de0*/  ULOP3.LUT UR10, UR10, 0x10000, URZ, 0xfc, !UPT ;  /* 0x000100000a0a7892 */ /* 0x000fe4000f8efcff */
[----:B------:R-:W-:Y:S02]  /*2df0*/  ULOP3.LUT UR11, UR11, 0x10000, URZ, 0xfc, !UPT ;  /* 0x000100000b0b7892 */ /* 0x000fe4000f8efcff */
[----:B------:R-:W-:Y:S02]  /*2e00*/  UIADD3 UR9, UPT, UPT, -UR9, URZ, URZ ;  /* 0x000000ff09097290 */ /* 0x000fe4000fffe1ff */
[----:B---3--:R-:W-:Y:S01]  /*2e10*/  UISETP.GE.AND UP3, UPT, UR6, 0x1, UPT ;  /* 0x000000010600788c */ /* 0x008fe2000bf66270 */
[----:B------:R-:W-:Y:S01]  /*2e20*/  UMOV UR20, 0x0 ;  /* 0x0000000000147882 */ /* 0x000fe20000000000 */
[----:B------:R-:W-:Y:S01]  /*2e30*/  UMOV UR21, 0x4400910 ;  /* 0x0440091000157882 */ /* 0x000fe20000000000 */
[----:B------:R-:W-:Y:S01]  /*2e40*/  UMOV UR18, 0x0 ;  /* 0x0000000000127882 */ /* 0x000fe20000000000 */
[----:B------:R-:W-:Y:S01]  /*2e50*/  UMOV UR19, 0x4400910 ;  /* 0x0440091000137882 */ /* 0x000fe20000000000 */
[----:B-1----:R-:W-:-:S15]  /*2e60*/  R2UR UR16, R0 ;  /* 0x00000000001072ca */ /* 0x002fde00000e0000 */
.L_x_58:
[----:B------:R-:W-:Y:S02]  /*2e70*/  LEA R0, R10, UR5, 0x3 ;  /* 0x000000050a007c11 */ /* 0x000fe4000f8e18ff */
[----:B------:R-:W-:Y:S02]  /*2e80*/  SHF.L.U32 R2, R9, 0x1f, RZ ;  /* 0x0000001f09027819 */ /* 0x000fe400000006ff */
[----:B------:R-:W-:Y:S01]  /*2e90*/  PLOP3.LUT P0, PT, PT, PT, UP3, 0x80, 0x8 ;  /* 0x000000000008781c */ /* 0x000fe20003f0f038 */
[----:B------:R-:W-:Y:S01]  /*2ea0*/  VIADD R3, R0, 0x90 ;  /* 0x0000009000037836 */ /* 0x000fe20000000000 */
[----:B-1----:R-:W1:Y:S02]  /*2eb0*/  SYNCS.PHASECHK.TRANS64.TRYWAIT P1, [R0+URZ+0x80], R2 ;  /* 0x00008002000075a7 */ /* 0x002e6400080211ff */
[----:B-1-3--:R-:W-:Y:S09]  /*2ec0*/  @!P1 BRA `(.L_x_52) ;  /* 0x0000008000b89947 */ /* 0x00aff20003800000 */
.L_x_179:
[----:B------:R-:W-:Y:S01]  /*2ed0*/  LEA R4, R10, UR5, 0x4 ;  /* 0x000000050a047c11 */ /* 0x000fe2000f8e20ff */
[----:B------:R-:W-:Y:S01]  /*2ee0*/  @UP3 ULEA UR6, UR14, UR5, 0x3 ;  /* 0x000000050e063291 */ /* 0x000fe2000f8e18ff */
[----:B------:R-:W-:Y:S01]  /*2ef0*/  PLOP3.LUT P2, PT, PT, PT, PT, 0x80, 0x8 ;  /* 0x000000000008781c */ /* 0x000fe20003f4f070 */
[----:B------:R-:W-:Y:S01]  /*2f00*/  ULEA UR7, UR15, UR5, 0x3 ;  /* 0x000000050f077291 */ /* 0x000fe2000f8e18ff */
[----:B------:R-:W-:Y:S02]  /*2f10*/  PRMT R3, RZ, 0x654, R3 ;  /* 0x00000654ff037816 */ /* 0x000fe40000000003 */
[----:B------:R-:W2:Y:S01]  /*2f20*/  LDS.128 R4, [R4+0x110] ;  /* 0x0001100004047984 */ /* 0x000ea20000000c00 */
[----:B-1----:R-:W-:Y:S02]  /*2f30*/  @P0 SHF.L.U32 R2, R8, 0x1f, RZ ;  /* 0x0000001f08020819 */ /* 0x002fe400000006ff */
[----:B------:R-:W-:Y:S01]  /*2f40*/  SHF.L.U32 R0, R11, 0x1f, RZ ;  /* 0x0000001f0b007819 */ /* 0x000fe200000006ff */
[----:B------:R-:W-:Y:S01]  /*2f50*/  @!PT LDS RZ, [RZ] ;  /* 0x00000000fffff984 */ /* 0x000fe20000000800 */
[----:B------:R-:W-:Y:S01]  /*2f60*/  @!PT LDS RZ, [RZ] ;  /* 0x00000000fffff984 */ /* 0x000fe20000000800 */
[----:B------:R-:W-:Y:S01]  /*2f70*/  @!PT LDS RZ, [RZ] ;  /* 0x00000000fffff984 */ /* 0x000fe20000000800 */
[----:B------:R-:W-:Y:S01]  /*2f80*/  @!PT LDS RZ, [RZ] ;  /* 0x00000000fffff984 */ /* 0x000fe20000000800 */
[----:B------:R1:W-:Y:S06]  /*2f90*/  MEMBAR.ALL.CTA ;  /* 0x0000000000007992 */ /* 0x0003ec0000008000 */
[----:B-1----:R-:W1:Y:S02]  /*2fa0*/  FENCE.VIEW.ASYNC.S ;  /* 0x00000000000073c6 */ /* 0x002e640000000000 */
[----:B-1----:R1:W-:Y:S01]  /*2fb0*/  SYNCS.ARRIVE.TRANS64.RED.A1T0 RZ, [R3+URZ], RZ ;  /* 0x000000ff03ff79a7 */ /* 0x0023e200081004ff */
[----:B------:R1:W3:Y:S01]  /*2fc0*/  @P0 SYNCS.PHASECHK.TRANS64.TRYWAIT P2, [UR6], R2 ;  /* 0x00000002ff0005a7 */ /* 0x0002e20008041106 */
[----:B------:R-:W-:Y:S01]  /*2fd0*/  ULEA.HI UR6, UR15, UR15, URZ, 0x1 ;  /* 0x0000000f0f067291 */ /* 0x000fe2000f8f08ff */
[----:B--2---:R-:W-:-:S03]  /*2fe0*/  LOP3.LUT P1, RZ, R6, 0x1, RZ, 0xc0, !PT ;  /* 0x0000000106ff7812 */ /* 0x004fc6000782c0ff */
[----:B------:R-:W-:Y:S02]  /*2ff0*/  USHF.L.U32 UR8, UR6, 0x7, URZ ;  /* 0x0000000706087899 */ /* 0x000fe400080006ff */
[----:B------:R-:W-:Y:S02]  /*3000*/  ULOP3.LUT UR6, UR6, 0xffe, URZ, 0xc0, !UPT ;  /* 0x00000ffe06067892 */ /* 0x000fe4000f8ec0ff */
[----:B------:R-:W-:Y:S02]  /*3010*/  ULOP3.LUT UR8, UR8, 0xffffff00, URZ, 0xc0, !UPT ;  /* 0xffffff0008087892 */ /* 0x000fe4000f8ec0ff */
[----:B------:R-:W-:Y:S02]  /*3020*/  UIADD3 UR6, UPT, UPT, -UR6, UR15, URZ ;  /* 0x0000000f06067290 */ /* 0x000fe4000fffe1ff */
[----:B------:R-:W-:Y:S01]  /*3030*/  UIADD3 UR8, UPT, UPT, UR16, UR8, URZ ;  /* 0x0000000810087290 */ /* 0x000fe2000fffe0ff */
[----:B------:R-:W2:Y:S03]  /*3040*/  SYNCS.PHASECHK.TRANS64.TRYWAIT P0, [UR7+0xc0], R0 ;  /* 0x0000c000ff0075a7 */ /* 0x000ea60008001107 */
[----:B------:R-:W-:Y:S01]  /*3050*/  ULEA UR8, UR6, UR8, 0x14 ;  /* 0x0000000806087291 */ /* 0x000fe2000f8ea0ff */
[----:B-123--:R-:W-:Y:S11]  /*3060*/  @!P0 BRA `(.L_x_53) ;  /* 0x0000008000648947 */ /* 0x00eff60003800000 */
.L_x_181:
[----:B------:R-:W-:Y:S01]  /*3070*/  IADD3 R10, PT, PT, R10, 0x1, RZ ;  /* 0x000000010a0a7810 */ /* 0x000fe20007ffe0ff */
[----:B------:R-:W-:Y:S06]  /*3080*/  BRA.U !UP3, `(.L_x_54) ;  /* 0x000000010bc07547 */ /* 0x000fec000b800000 */
[----:B------:R-:W-:Y:S01]  /*3090*/  UPLOP3.LUT UP4, UPT, UPT, UPT, UPT, 0x40, 0x4 ;  /* 0x000000000004789c */ /* 0x000fe20003f8e870 */
[----:B------:R-:W-:Y:S01]  /*30a0*/  UMOV UR13, UR9 ;  /* 0x00000009000d7c82 */ /* 0x000fe20008000000 */
[----:B------:R-:W-:Y:S01]  /*30b0*/  UMOV UR12, UR4 ;  /* 0x00000004000c7c82 */ /* 0x000fe20008000000 */
[----:B------:R-:W-:-:S08]  /*30c0*/  UMOV UR17, UR14 ;  /* 0x0000000e00117c82 */ /* 0x000fd00008000000 */
.L_x_57:
[----:B------:R-:W-:Y:S02]  /*30d0*/  UIADD3 UR13, UPT, UPT, UR13, 0x1, URZ ;  /* 0x000000010d0d7890 */ /* 0x000fe4000fffe0ff */
[----:B--2---:R-:W-:Y:S02]  /*30e0*/  ULEA UR6, UR17, UR5, 0x3 ;  /* 0x0000000511067291 */ /* 0x004fe4000f8e18ff */
[----:B------:R-:W-:Y:S01]  /*30f0*/  UISETP.NE.AND UP0, UPT, UR13, URZ, UPT ;  /* 0x000000ff0d00728c */ /* 0x000fe2000bf05270 */
[----:B---3--:R-:W-:Y:S10]  /*3100*/  @P2 BRA `(.L_x_55) ;  /* 0x00000000000c2947 */ /* 0x008ff40003800000 */
[----:B-1----:R-:W-:Y:S04]  /*3110*/  SHF.L.U32 R2, R8, 0x1f, RZ ;  /* 0x0000001f08027819 */ /* 0x002fe800000006ff */
[----:B------:R-:W1:Y:S02]  /*3120*/  SYNCS.PHASECHK.TRANS64.TRYWAIT P0, [UR6], R2 ;  /* 0x00000002ff0075a7 */ /* 0x000e640008001106 */
[----:B-1----:R-:W-:Y:S05]  /*3130*/  @!P0 BRA `(.L_x_56) ;  /* 0x0000008000488947 */ /* 0x002fea0003800000 */
.L_x_55:
[----:B------:R-:W-:Y:S01]  /*3140*/  UISETP.NE.AND UP1, UPT, UR12, 0x1, UPT ;  /* 0x000000010c00788c */ /* 0x000fe2000bf25270 */
[----:B------:R-:W-:Y:S01]  /*3150*/  PLOP3.LUT P2, PT, PT, PT, PT, 0x80, 0x8 ;  /* 0x000000000008781c */ /* 0x000fe20003f4f070 */
[----:B------:R-:W-:Y:S02]  /*3160*/  UIADD3 UR14, UPT, UPT, UR17, 0x1, URZ ;  /* 0x00000001110e7890 */ /* 0x000fe4000fffe0ff */
[----:B------:R-:W-:Y:S02]  /*3170*/  ULEA UR28, UR17, UR11, 0xb ;  /* 0x0000000b111c7291 */ /* 0x000fe4000f8e58ff */
[----:B------:R-:W-:Y:S01]  /*3180*/  UISETP.NE.AND UP2, UPT, UR14, 0x3, UPT ;  /* 0x000000030e00788c */ /* 0x000fe2000bf45270 */
[----:B------:R-:W-:Y:S01]  /*3190*/  PLOP3.LUT P0, PT, PT, PT, UP1, 0x80, 0x8 ;  /* 0x000000000008781c */ /* 0x000fe20003f0f018 */
[----:B------:R-:W-:Y:S02]  /*31a0*/  UIADD3 UR40, UPT, UPT, UR28, 0x2, URZ ;  /* 0x000000021c287890 */ /* 0x000fe4000fffe0ff */
[----:B------:R-:W-:Y:S02]  /*31b0*/  USEL UR27, URZ, 0x1, UP2 ;  /* 0x00000001ff1b7887 */ /* 0x000fe40009000000 */
[----:B------:R-:W-:Y:S02]  /*31c0*/  USEL UR14, UR14, URZ, UP2 ;  /* 0x000000ff0e0e7287 */ /* 0x000fe40009000000 */
[----:B------:R-:W-:Y:S02]  /*31d0*/  UIADD3 UR36, UPT, UPT, UR28, 0x4, URZ ;  /* 0x000000041c247890 */ /* 0x000fe4000fffe0ff */
[----:B------:R-:W-:Y:S01]  /*31e0*/  @UP1 ULEA UR26, UR14, UR5, 0x3 ;  /* 0x000000050e1a1291 */ /* 0x000fe2000f8e18ff */
[----:B------:R-:W-:Y:S01]  /*31f0*/  LOP3.LUT R8, R8, UR27, RZ, 0x3c, !PT ;  /* 0x0000001b08087c12 */ /* 0x000fe2000f8e3cff */
[----:B------:R-:W-:Y:S02]  /*3200*/  UIADD3 UR32, UPT, UPT, UR28, 0x6, URZ ;  /* 0x000000061c207890 */ /* 0x000fe4000fffe0ff */
[----:B------:R-:W-:Y:S01]  /*3210*/  UIADD3 UR6, UPT, UPT, UR6, 0x18, URZ ;  /* 0x0000001806067890 */ /* 0x000fe2000fffe0ff */
[----:B-1----:R-:W-:Y:S01]  /*3220*/  @P0 SHF.L.U32 R0, R8, 0x1f, RZ ;  /* 0x0000001f08000819 */ /* 0x002fe200000006ff */
[----:B------:R-:W-:Y:S01]  /*3230*/  UIADD3 UR12, UPT, UPT, UR12, -0x1, URZ ;  /* 0xffffffff0c0c7890 */ /* 0x000fe2000fffe0ff */
[----:B------:R-:W-:Y:S02]  /*3240*/  UMOV UR29, 0x40004040 ;  /* 0x40004040001d7882 */ /* 0x000fe40000000000 */
[----:B------:R2:W3:Y:S01]  /*3250*/  @P0 SYNCS.PHASECHK.TRANS64.TRYWAIT P2, [UR26], R0 ;  /* 0x00000000ff0005a7 */ /* 0x0004e2000804111a */
[----:B------:R-:W-:Y:S01]  /*3260*/  ULEA UR26, UR17, UR10, 0x9 ;  /* 0x0000000a111a7291 */ /* 0x000fe2000f8e48ff */
[----:B------:R-:W-:Y:S01]  /*3270*/  UMOV UR27, 0x40004040 ;  /* 0x40004040001b7882 */ /* 0x000fe20000000000 */
[----:B------:R-:W-:Y:S02]  /*3280*/  UMOV UR41, 0x40004040 ;  /* 0x4000404000297882 */ /* 0x000fe40000000000 */
[----:B------:R-:W-:Y:S02]  /*3290*/  UIADD3 UR38, UPT, UPT, UR26, 0x2, URZ ;  /* 0x000000021a267890 */ /* 0x000fe4000fffe0ff */
[----:B------:R-:W-:Y:S02]  /*32a0*/  UIADD3 UR34, UPT, UPT, UR26, 0x4, URZ ;  /* 0x000000041a227890 */ /* 0x000fe4000fffe0ff */
[----:B------:R-:W-:Y:S01]  /*32b0*/  UIADD3 UR30, UPT, UPT, UR26, 0x6, URZ ;  /* 0x000000061a1e7890 */ /* 0x000fe2000fffe0ff */
[----:B------:R2:W-:Y:S01]  /*32c0*/  UTCHMMA gdesc[UR26], gdesc[UR28], tmem[UR8], tmem[UR24], idesc[UR25], UP4 ;  /* 0x00ff181c1a0075ea */ /* 0x0005e2000a000008 */
[----:B------:R-:W-:Y:S01]  /*32d0*/  UPLOP3.LUT UP4, UPT, UPT, UPT, UPT, 0x80, 0x8 ;  /* 0x000000000008789c */ /* 0x000fe20003f8f070 */
[----:B------:R-:W-:Y:S01]  /*32e0*/  UMOV UR39, 0x40004040 ;  /* 0x4000404000277882 */ /* 0x000fe20000000000 */
[----:B------:R-:W-:Y:S01]  /*32f0*/  UMOV UR37, 0x40004040 ;  /* 0x4000404000257882 */ /* 0x000fe20000000000 */
[----:B------:R2:W-:Y:S01]  /*3300*/  UTCHMMA gdesc[UR38], gdesc[UR40], tmem[UR8], tmem[UR22], idesc[UR23], UPT ;  /* 0x00ff1628260075ea */ /* 0x0005e2000b800008 */
[----:B------:R-:W-:Y:S01]  /*3310*/  UMOV UR35, 0x40004040 ;  /* 0x4000404000237882 */ /* 0x000fe20000000000 */
[----:B------:R-:W-:Y:S01]  /*3320*/  UMOV UR33, 0x40004040 ;  /* 0x4000404000217882 */ /* 0x000fe20000000000 */
[----:B------:R-:W-:Y:S01]  /*3330*/  UMOV UR31, 0x40004040 ;  /* 0x40004040001f7882 */ /* 0x000fe20000000000 */
[----:B------:R2:W-:Y:S01]  /*3340*/  UTCHMMA gdesc[UR34], gdesc[UR36], tmem[UR8], tmem[UR20], idesc[UR21], UPT ;  /* 0x00ff1424220075ea */ /* 0x0005e2000b800008 */
[----:B------:R2:W-:Y:S01]  /*3350*/  UTCHMMA gdesc[UR30], gdesc[UR32], tmem[UR8], tmem[UR18], idesc[UR19], UPT ;  /* 0x00ff12201e0075ea */ /* 0x0005e2000b800008 */
[----:B------:R2:W-:Y:S01]  /*3360*/  UTCBAR [UR6], URZ ;  /* 0x000000ff060073e9 */ /* 0x0005e200080000ff */
[----:B------:R-:W-:Y:S01]  /*3370*/  UMOV UR17, UR14 ;  /* 0x0000000e00117c82 */ /* 0x000fe20008000000 */
[----:B------:R-:W-:Y:S05]  /*3380*/  BRA.U UP0, `(.L_x_57) ;  /* 0xfffffffd00507547 */ /* 0x000fea000b83ffff */
.L_x_54:
[----:B------:R-:W-:Y:S01]  /*3390*/  UIADD3 UR15, UPT, UPT, UR15, 0x1, URZ ;  /* 0x000000010f0f7890 */ /* 0x000fe2000fffe0ff */
[C---:B------:R-:W-:Y:S01]  /*33a0*/  ISETP.NE.AND P0, PT, R10.reuse, 0x2, PT ;  /* 0x000000020a00780c */ /* 0x040fe20003f05270 */
[----:B------:R-:W-:Y:S02]  /*33b0*/  UIADD3 UR7, UPT, UPT, UR7, 0xa0, URZ ;  /* 0x000000a007077890 */ /* 0x000fe4000fffe0ff */
[----:B------:R-:W-:Y:S01]  /*33c0*/  UISETP.NE.AND UP0, UPT, UR15, 0x4, UPT ;  /* 0x000000040f00788c */ /* 0x000fe2000bf05270 */
[----:B-12---:R-:W-:Y:S02]  /*33d0*/  SEL R0, RZ, 0x1, P0 ;  /* 0x00000001ff007807 */ /* 0x006fe40000000000 */
[----:B------:R-:W-:Y:S01]  /*33e0*/  SEL R10, R10, RZ, P0 ;  /* 0x000000ff0a0a7207 */ /* 0x000fe20000000000 */
[----:B------:R-:W-:Y:S01]  /*33f0*/  USEL UR6, URZ, 0x1, UP0 ;  /* 0x00000001ff067887 */ /* 0x000fe20008000000 */
[----:B------:R-:W-:Y:S01]  /*3400*/  LOP3.LUT R9, R9, R0, RZ, 0x3c, !PT ;  /* 0x0000000009097212 */ /* 0x000fe200078e3cff */
[----:B------:R-:W-:Y:S01]  /*3410*/  USEL UR15, UR15, URZ, UP0 ;  /* 0x000000ff0f0f7287 */ /* 0x000fe20008000000 */
[----:B------:R1:W-:Y:S03]  /*3420*/  UTCBAR [UR7], URZ ;  /* 0x000000ff070073e9 */ /* 0x0003e600080000ff */
[----:B------:R-:W-:Y:S01]  /*3430*/  LOP3.LUT R11, R11, UR6, RZ, 0x3c, !PT ;  /* 0x000000060b0b7c12 */ /* 0x000fe2000f8e3cff */
[----:B------:R-:W-:Y:S07]  /*3440*/  @P1 BRA `(.L_x_58) ;  /* 0xfffffff800881947 */ /* 0x000fee000383ffff */
[----:B------:R-:W2:Y:S01]  /*3450*/  S2UR UR4, SR_CgaCtaId ;  /* 0x00000000000479c3 */ /* 0x000ea20000008800 */
[----:B------:R-:W-:Y:S01]  /*3460*/  ELECT P0, URZ, PT ;  /* 0x0000000000ff782f */ /* 0x000fe20003800000 */
[----:B------:R-:W-:Y:S01]  /*3470*/  IMAD.MOV.U32 R0, RZ, RZ, 0x1 ;  /* 0x00000001ff007424 */ /* 0x000fe200078e00ff */
[----:B------:R-:W-:Y:S01]  /*3480*/  UIADD3 UR5, UPT, UPT, UR5, 0xc0, URZ ;  /* 0x000000c005057890 */ /* 0x000fe2000fffe0ff */
[----:B------:R-:W-:Y:S01]  /*3490*/  SHF.L.U32 R2, R11, 0x1f, RZ ;  /* 0x0000001f0b027819 */ /* 0x000fe200000006ff */
[----:B------:R-:W-:-:S03]  /*34a0*/  UMOV UR6, 0x40 ;  /* 0x0000004000067882 */ /* 0x000fc60000000000 */
[----:B------:R-:W-:Y:S01]  /*34b0*/  UVIRTCOUNT.DEALLOC.SMPOOL 0x80 ;  /* 0x000000800000784c */ /* 0x000fe20000000000 */
[----:B--2---:R-:W-:Y:S02]  /*34c0*/  ULEA UR4, UR4, UR6, 0x18 ;  /* 0x0000000604047291 */ /* 0x004fe4000f8ec0ff */
[----:B------:R-:W-:-:S07]  /*34d0*/  ULEA UR6, UR15, UR5, 0x3 ;  /* 0x000000050f067291 */ /* 0x000fce000f8e18ff */
[----:B------:R2:W-:Y:S02]  /*34e0*/  @P0 STS.U8 [UR4+0x1c], R0 ;  /* 0x00001c00ff000988 */ /* 0x0005e40008000004 */
[----:B------:R-:W4:Y:S02]  /*34f0*/  SYNCS.PHASECHK.TRANS64.TRYWAIT P0, [UR6], R2 ;  /* 0x00000002ff0075a7 */ /* 0x000f240008001106 */
[----:B--2-4-:R-:W-:Y:S05]  /*3500*/  @!P0 BRA `(.L_x_59) ;  /* 0x0000007c006c8947 */ /* 0x014fea0003800000 */
.L_x_184:
[----:B-1----:R-:W-:-:S04]  /*3510*/  UIADD3 UR7, UPT, UPT, UR15, 0x1, URZ ;  /* 0x000000010f077890 */ /* 0x002fc8000fffe0ff */
[----:B------:R-:W-:-:S04]  /*3520*/  UISETP.NE.AND UP0, UPT, UR7, 0x4, UPT ;  /* 0x000000040700788c */ /* 0x000fc8000bf05270 */
[----:B------:R-:W-:Y:S02]  /*3530*/  USEL UR8, URZ, 0x1, UP0 ;  /* 0x00000001ff087887 */ /* 0x000fe40008000000 */
[----:B------:R-:W-:-:S04]  /*3540*/  USEL UR7, UR7, URZ, UP0 ;  /* 0x000000ff07077287 */ /* 0x000fc80008000000 */
[----:B------:R-:W-:Y:S01]  /*3550*/  ULEA UR6, UR7, UR5, 0x3 ;  /* 0x0000000507067291 */ /* 0x000fe2000f8e18ff */
[----:B--2---:R-:W-:-:S04]  /*3560*/  LOP3.LUT R2, R11, UR8, RZ, 0x3c, !PT ;  /* 0x000000080b027c12 */ /* 0x004fc8000f8e3cff */
[----:B------:R-:W-:-:S04]  /*3570*/  SHF.L.U32 R3, R2, 0x1f, RZ ;  /* 0x0000001f02037819 */ /* 0x000fc800000006ff */
[----:B------:R-:W1:Y:S02]  /*3580*/  SYNCS.PHASECHK.TRANS64.TRYWAIT P0, [UR6], R3 ;  /* 0x00000003ff0075a7 */ /* 0x000e640008001106 */
[----:B-1----:R-:W-:Y:S05]  /*3590*/  @!P0 BRA `(.L_x_60) ;  /* 0x0000007c00608947 */ /* 0x002fea0003800000 */
.L_x_186:
        /* <DEDUP_REMOVED lines=9> */
.L_x_188:
[----:B------:R-:W-:-:S04]  /*3630*/  UIADD3 UR7, UPT, UPT, UR7, 0x1, URZ ;  /* 0x0000000107077890 */ /* 0x000fc8000fffe0ff */
[----:B------:R-:W-:-:S04]  /*3640*/  UISETP.NE.AND UP0, UPT, UR7, 0x4, UPT ;  /* 0x000000040700788c */ /* 0x000fc8000bf05270 */
[----:B------:R-:W-:Y:S02]  /*3650*/  USEL UR6, URZ, 0x1, UP0 ;  /* 0x00000001ff067887 */ /* 0x000fe40008000000 */
[----:B------:R-:W-:-:S04]  /*3660*/  USEL UR7, UR7, URZ, UP0 ;  /* 0x000000ff07077287 */ /* 0x000fc80008000000 */
[----:B------:R-:W-:Y:S01]  /*3670*/  ULEA UR7, UR7, UR5, 0x3 ;  /* 0x0000000507077291 */ /* 0x000fe2000f8e18ff */
[----:B------:R-:W-:-:S04]  /*3680*/  LOP3.LUT R2, R2, UR6, RZ, 0x3c, !PT ;  /* 0x0000000602027c12 */ /* 0x000fc8000f8e3cff */
[----:B------:R-:W-:-:S04]  /*3690*/  SHF.L.U32 R2, R2, 0x1f, RZ ;  /* 0x0000001f02027819 */ /* 0x000fc800000006ff */
[----:B------:R-:W2:Y:S02]  /*36a0*/  SYNCS.PHASECHK.TRANS64.TRYWAIT P0, [UR7], R2 ;  /* 0x00000002ff0075a7 */ /* 0x000ea40008001107 */
[----:B--2---:R-:W-:Y:S05]  /*36b0*/  @!P0 BRA `(.L_x_62) ;  /* 0x0000007c00488947 */ /* 0x004fea0003800000 */
.L_x_190:
[----:B------:R-:W-:Y:S01]  /*36c0*/  NOP ;  /* 0x0000000000007918 */ /* 0x000fe20000000000 */
[----:B-1----:R-:W1:Y:S01]  /*36d0*/  LDS R0, [UR4+0x14] ;  /* 0x00001404ff007984 */ /* 0x002e620008000800 */
[----:B------:R-:W-:Y:S01]  /*36e0*/  ULOP3.LUT UR6, UR16, 0xffff, URZ, 0xc0, !UPT ;  /* 0x0000ffff10067892 */ /* 0x000fe2000f8ec0ff */
[----:B------:R-:W-:Y:S01]  /*36f0*/  UMOV UR8, 0xffff ;  /* 0x0000ffff00087882 */ /* 0x000fe20000000000 */
[----:B------:R-:W-:Y:S02]  /*3700*/  UMOV UR5, 0x1 ;  /* 0x0000000100057882 */ /* 0x000fe40000000000 */
[----:B------:R-:W-:-:S04]  /*3710*/  USHF.R.U32.HI UR6, URZ, 0x5, UR6 ;  /* 0x00000005ff067899 */ /* 0x000fc80008011606 */
[----:B------:R-:W-:Y:S02]  /*3720*/  USHF.L.U32 UR8, UR8, UR6, URZ ;  /* 0x0000000608087299 */ /* 0x000fe400080006ff */
[----:B------:R-:W-:-:S04]  /*3730*/  USHF.L.U32 UR5, UR5, UR6, URZ ;  /* 0x0000000605057299 */ /* 0x000fc800080006ff */
[----:B-1----:R-:W-:-:S04]  /*3740*/  LOP3.LUT R0, R0, UR8, RZ, 0xc0, !PT ;  /* 0x0000000800007c12 */ /* 0x002fc8000f8ec0ff */
[----:B------:R-:W-:-:S13]  /*3750*/  ISETP.NE.AND P0, PT, R0, UR8, PT ;  /* 0x0000000800007c0c */ /* 0x000fda000bf05270 */
[----:B------:R-:W-:Y:S05]  /*3760*/  @P0 BRA `(.L_x_63) ;  /* 0x0000000000580947 */ /* 0x000fea0003800000 */
[----:B------:R-:W1:Y:S02]  /*3770*/  LDS R0, [UR4+0x18] ;  /* 0x00001804ff007984 */ /* 0x000e640008000800 */
[----:B-1----:R-:W-:-:S04]  /*3780*/  LOP3.LUT R0, R0, UR5, RZ, 0xc0, !PT ;  /* 0x0000000500007c12 */ /* 0x002fc8000f8ec0ff */
[----:B------:R-:W-:-:S13]  /*3790*/  ISETP.NE.AND P0, PT, R0, UR5, PT ;  /* 0x0000000500007c0c */ /* 0x000fda000bf05270 */
[----:B------:R-:W-:Y:S05]  /*37a0*/  @P0 BRA `(.L_x_64) ;  /* 0x00000000003c0947 */ /* 0x000fea0003800000 */
[----:B------:R-:W1:Y:S01]  /*37b0*/  S2R R2, SR_LANEID ;  /* 0x0000000000027919 */ /* 0x000e620000000000 */
[----:B------:R-:W-:Y:S01]  /*37c0*/  ULOP3.LUT UR8, URZ, UR8, URZ, 0x33, !UPT ;  /* 0x00000008ff087292 */ /* 0x000fe2000f8e33ff */
[----:B------:R-:W-:Y:S02]  /*37d0*/  VOTEU.ANY UR7, UPT, PT ;  /* 0x0000000000077886 */ /* 0x000fe400038e0100 */
[----:B------:R-:W-:-:S03]  /*37e0*/  UFLO.U32 UR7, UR7 ;  /* 0x00000007000772bd */ /* 0x000fc600080e0000 */
[----:B------:R-:W-:-:S04]  /*37f0*/  IMAD.U32 R0, RZ, RZ, UR8 ;  /* 0x00000008ff007e24 */ /* 0x000fc8000f8e00ff */
[----:B------:R2:W4:Y:S02]  /*3800*/  REDUX UR6, R0 ;  /* 0x00000000000673c4 */ /* 0x0005240000000000 */
[----:B------:R1:W-:Y:S02]  /*3810*/  UTCATOMSWS.AND URZ, UR8 ;  /* 0x0000000800ff79e3 */ /* 0x0003e40008000000 */
[----:B-1----:R-:W-:Y:S02]  /*3820*/  ISETP.EQ.U32.AND P0, PT, R2, UR7, PT ;  /* 0x0000000702007c0c */ /* 0x002fe4000bf02070 */
[----:B--2---:R-:W-:Y:S02]  /*3830*/  LOP3.LUT R0, RZ, UR5, RZ, 0x33, !PT ;  /* 0x00000005ff007c12 */ /* 0x004fe4000f8e33ff */
[----:B----4-:R-:W-:Y:S02]  /*3840*/  MOV R2, UR6 ;  /* 0x0000000600027c02 */ /* 0x010fe40008000f00 */
[----:B------:R-:W1:Y:S07]  /*3850*/  REDUX UR5, R0 ;  /* 0x00000000000573c4 */ /* 0x000e6e0000000000 */
[----:B------:R2:W-:Y:S01]  /*3860*/  @P0 ATOMS.AND RZ, [UR4+0x14], R2 ;  /* 0x00001402ffff098c */ /* 0x0005e2000a800004 */
[----:B-1----:R-:W-:-:S05]  /*3870*/  IMAD.U32 R0, RZ, RZ, UR5 ;  /* 0x00000005ff007e24 */ /* 0x002fca000f8e00ff */
[----:B------:R2:W-:Y:S01]  /*3880*/  @P0 ATOMS.AND RZ, [UR4+0x18], R0 ;  /* 0x00001800ffff098c */ /* 0x0005e2000a800004 */
[----:B------:R-:W-:Y:S05]  /*3890*/  BRA `(.L_x_65) ;  /* 0x0000000000147947 */ /* 0x000fea0003800000 */
.L_x_64:
[----:B------:R-:W-:Y:S02]  /*38a0*/  MOV R2, 0x38c0 ;  /* 0x000038c000027802 */ /* 0x000fe40000000f00 */
[----:B---3-5:R-:W-:Y:S05]  /*38b0*/  CALL.REL.NOINC `($__internal_0_$__cuda_sm10x_tcgen05_guardrail_trap_col_being_dealloced_not_returned_by_alloc) ;  /* 0x0000008000e07944 */ /* 0x028fea0003c00000 */
[----:B------:R-:W-:Y:S05]  /*38c0*/  BRA `(.L_x_65) ;  /* 0x0000000000087947 */ /* 0x000fea0003800000 */
.L_x_63:
[----:B------:R-:W-:Y:S02]  /*38d0*/  MOV R2, 0x38f0 ;  /* 0x000038f000027802 */ /* 0x000fe40000000f00 */
[----:B---3-5:R-:W-:Y:S05]  /*38e0*/  CALL.REL.NOINC `($__internal_2_$__cuda_sm10x_tcgen05_guardrail_trap_unallocated_columns_being_dealloced) ;  /* 0x0000008000ec7944 */ /* 0x028fea0003c00000 */
.L_x_65:
[----:B------:R-:W-:Y:S01]  /*38f0*/  NOP ;  /* 0x0000000000007918 */ /* 0x000fe20000000000 */
[----:B------:R-:W-:Y:S05]  /*3900*/  EXIT ;  /* 0x000000000000794d */ /* 0x000fea0003800000 */
.L_x_47:
[----:B------:R-:W-:-:S09]  /*3910*/  UISETP.NE.OR UP2, UPT, UR8, 0x3, !UP2 ;  /* 0x000000030800788c */ /* 0x000fd2000d745670 */
[----:B------:R-:W-:Y:S05]  /*3920*/  BRA.U UP2, `(.L_x_66) ;  /* 0x0000001502707547 */ /* 0x000fea000b800000 */
[----:B------:R-:W1:Y:S01]  /*3930*/  LDC R0, c[0x0][0xb30] ;  /* 0x0002cc00ff007b82 */ /* 0x000e620000000800 */
[----:B------:R-:W2:Y:S01]  /*3940*/  LDCU.64 UR8, c[0x0][0x888] ;  /* 0x00011100ff0877ac */ /* 0x000ea20008000a00 */
[----:B------:R-:W-:Y:S01]  /*3950*/  CS2R R28, SRZ ;  /* 0x00000000001c7805 */ /* 0x000fe2000001ff00 */
[----:B------:R-:W-:Y:S01]  /*3960*/  IMAD.MOV.U32 R25, RZ, RZ, 0x2000 ;  /* 0x00002000ff197424 */ /* 0x000fe200078e00ff */
[----:B------:R-:W4:Y:S04]  /*3970*/  LDCU.64 UR4, c[0x0][0x890] ;  /* 0x00011200ff0477ac */ /* 0x000f280008000a00 */
[----:B------:R-:W3:Y:S01]  /*3980*/  LDC R24, c[0x0][0x370] ;  /* 0x0000dc00ff187b82 */ /* 0x000ee20000000800 */
[----:B------:R-:W-:Y:S01]  /*3990*/  UMOV UR7, 0x400 ;  /* 0x0000040000077882 */ /* 0x000fe20000000000 */
[----:B------:R-:W-:-:S02]  /*39a0*/  UPLOP3.LUT UP1, UPT, UPT, UPT, UPT, 0x40, 0x4 ;  /* 0x000000000004789c */ /* 0x000fc40003f2e870 */
[----:B------:R-:W-:-:S04]  /*39b0*/  ULEA UR7, UR37, UR7, 0x18 ;  /* 0x0000000725077291 */ /* 0x000fc8000f8ec0ff */
[----:B------:R-:W3:Y:S01]  /*39c0*/  LDC R3, c[0x0][0xb0c] ;  /* 0x0002c300ff037b82 */ /* 0x000ee20000000800 */
[----:B------:R-:W-:Y:S02]  /*39d0*/  UIADD3 UR41, UPT, UPT, UR7, 0x30, URZ ;  /* 0x0000003007297890 */ /* 0x000fe4000fffe0ff */
[----:B--2---:R-:W-:Y:S02]  /*39e0*/  UISETP.NE.U32.AND UP2, UPT, UR8, URZ, UPT ;  /* 0x000000ff0800728c */ /* 0x004fe4000bf45070 */
[----:B------:R-:W-:Y:S02]  /*39f0*/  UIADD3 UR33, UPT, UPT, UR7, 0x38, URZ ;  /* 0x0000003807217890 */ /* 0x000fe4000fffe0ff */
[----:B----4-:R-:W-:Y:S01]  /*3a00*/  UISETP.NE.U32.AND UP3, UPT, UR4, URZ, UPT ;  /* 0x000000ff0400728c */ /* 0x010fe2000bf65070 */
[----:B------:R-:W2:Y:S01]  /*3a10*/  LDC R18, c[0x0][0xb20] ;  /* 0x0002c800ff127b82 */ /* 0x000ea20000000800 */
[----:B-1----:R-:W-:Y:S01]  /*3a20*/  ISETP.NE.AND P1, PT, R0, 0x1, PT ;  /* 0x000000010000780c */ /* 0x002fe20003f25270 */
[----:B------:R-:W-:-:S02]  /*3a30*/  UISETP.NE.AND.EX UP2, UPT, UR9, URZ, UPT, UP2 ;  /* 0x000000ff0900728c */ /* 0x000fc4000bf45320 */
[----:B------:R-:W-:Y:S02]  /*3a40*/  UIADD3 UR25, UPT, UPT, UR7, 0x40, URZ ;  /* 0x0000004007197890 */ /* 0x000fe4000fffe0ff */
[----:B------:R-:W-:Y:S02]  /*3a50*/  UIADD3 UR17, UPT, UPT, UR7, 0x48, URZ ;  /* 0x0000004807117890 */ /* 0x000fe4000fffe0ff */
[----:B------:R-:W1:Y:S01]  /*3a60*/  LDC.64 R30, c[0x0][0x348] ;  /* 0x0000d200ff1e7b82 */ /* 0x000e620000000a00 */
[----:B------:R-:W-:-:S07]  /*3a70*/  UISETP.NE.AND.EX UP3, UPT, UR5, URZ, UPT, UP3 ;  /* 0x000000ff0500728c */ /* 0x000fce000bf65330 */
[----:B------:R-:W4:Y:S08]  /*3a80*/  LDC.64 R16, c[0x0][0xb10] ;  /* 0x0002c400ff107b82 */ /* 0x000f300000000a00 */
[----:B------:R-:W1:Y:S08]  /*3a90*/  LDC.64 R6, c[0x0][0xb18] ;  /* 0x0002c600ff067b82 */ /* 0x000e700000000a00 */
[----:B------:R-:W1:Y:S08]  /*3aa0*/  LDC.64 R4, c[0x0][0xb28] ;  /* 0x0002ca00ff047b82 */ /* 0x000e700000000a00 */
[----:B--23--:R-:W1:Y:S02]  /*3ab0*/  LDC R19, c[0x0][0x374] ;  /* 0x0000dd00ff137b82 */ /* 0x00ce640000000800 */
.L_x_81:
[C---:B------:R-:W-:Y:S02]  /*3ac0*/  LEA R0, R29.reuse, UR7, 0x3 ;  /* 0x000000071d007c11 */ /* 0x040fe4000f8e18ff */
[----:B------:R-:W-:Y:S02]  /*3ad0*/  SHF.L.U32 R2, R28, 0x1f, RZ ;  /* 0x0000001f1c027819 */ /* 0x000fe400000006ff */
[----:B------:R-:W-:Y:S02]  /*3ae0*/  LEA R20, R29, UR7, 0x4 ;  /* 0x000000071d147c11 */ /* 0x000fe4000f8e20ff */
[----:B--2---:R-:W2:Y:S02]  /*3af0*/  SYNCS.PHASECHK.TRANS64.TRYWAIT P0, [R0+URZ+0x80], R2 ;  /* 0x00008002000075a7 */ /* 0x004ea400080011ff */
[----:B--2---:R-:W-:Y:S05]  /*3b00*/  @!P0 BRA `(.L_x_67) ;  /* 0x00000078004c8947 */ /* 0x004fea0003800000 */
.L_x_191:
[----:B------:R-:W-:Y:S01]  /*3b10*/  ISETP.GE.AND P0, PT, R26, 0x1, PT ;  /* 0x000000011a00780c */ /* 0x000fe20003f06270 */
[----:B------:R-:W3:Y:S01]  /*3b20*/  LDS.128 R20, [R20+0x110] ;  /* 0x0001100014147984 */ /* 0x000ee20000000c00 */
[----:B--2---:R-:W-:Y:S01]  /*3b30*/  VIADD R0, R0, 0x90 ;  /* 0x0000009000007836 */ /* 0x004fe20000000000 */
[----:B------:R-:W-:Y:S01]  /*3b40*/  @!PT LDS RZ, [RZ] ;  /* 0x00000000fffff984 */ /* 0x000fe20000000800 */
[----:B------:R-:W-:Y:S01]  /*3b50*/  @!PT LDS RZ, [RZ] ;  /* 0x00000000fffff984 */ /* 0x000fe20000000800 */
[----:B------:R-:W-:Y:S01]  /*3b60*/  @!PT LDS RZ, [RZ] ;  /* 0x00000000fffff984 */ /* 0x000fe20000000800 */
[----:B------:R-:W-:Y:S01]  /*3b70*/  @!PT LDS RZ, [RZ] ;  /* 0x00000000fffff984 */ /* 0x000fe20000000800 */
[----:B------:R2:W-:Y:S06]  /*3b80*/  MEMBAR.ALL.CTA ;  /* 0x0000000000007992 */ /* 0x0005ec0000008000 */
[----:B--2---:R-:W2:Y:S01]  /*3b90*/  FENCE.VIEW.ASYNC.S ;  /* 0x00000000000073c6 */ /* 0x004ea20000000000 */
[----:B------:R-:W-:Y:S04]  /*3ba0*/  PRMT R0, RZ, 0x654, R0 ;  /* 0x00000654ff007816 */ /* 0x000fe80000000000 */
[----:B--2---:R2:W-:Y:S01]  /*3bb0*/  SYNCS.ARRIVE.TRANS64.RED.A1T0 RZ, [R0+URZ], RZ ;  /* 0x000000ff00ff79a7 */ /* 0x0045e200081004ff */
[----:B---3--:R-:W-:Y:S11]  /*3bc0*/  LOP3.LUT P3, RZ, R22, 0x1, RZ, 0xc0, !PT ;  /* 0x0000000116ff7812 */ /* 0x008ff6000786c0ff */
[----:B------:R-:W-:Y:S02]  /*3bd0*/  @!UPT UIADD3 URZ, UPT, UPT, URZ, URZ, URZ ;  /* 0x000000fffffff290 */ /* 0x000fe4000fffe0ff */
[----:B------:R-:W-:Y:S02]  /*3be0*/  @P3 MOV R11, R20 ;  /* 0x00000014000b3202 */ /* 0x000fe40000000f00 */
[----:B------:R-:W-:Y:S01]  /*3bf0*/  @P3 LOP3.LUT R10, R21, 0xffff, RZ, 0xc0, !PT ;  /* 0x0000ffff150a3812 */ /* 0x000fe200078ec0ff */
[----:B--2---:R-:W-:Y:S06]  /*3c00*/  @!P0 BRA `(.L_x_68) ;  /* 0x0000000000a48947 */ /* 0x004fec0003800000 */
[-C--:B-1----:R-:W-:Y:S01]  /*3c10*/  IMAD.HI.U32 R0, R19, R7.reuse, RZ ;  /* 0x0000000713007227 */ /* 0x082fe200078e00ff */
[----:B------:R-:W-:Y:S02]  /*3c20*/  ISETP.NE.AND P0, PT, R6, 0x1, PT ;  /* 0x000000010600780c */ /* 0x000fe40003f05270 */
[----:B------:R-:W-:Y:S01]  /*3c30*/  ISETP.NE.AND P2, PT, R26, 0x1, PT ;  /* 0x000000011a00780c */ /* 0x000fe20003f45270 */
[----:B----4-:R-:W-:Y:S01]  /*3c40*/  IMAD.HI.U32 R9, R24, R16, RZ ;  /* 0x0000001018097227 */ /* 0x010fe200078e00ff */
[----:B------:R-:W-:Y:S02]  /*3c50*/  SHF.R.U32.HI R0, RZ, R18, R0 ;  /* 0x00000012ff007219 */ /* 0x000fe40000011600 */
[----:B------:R-:W-:Y:S01]  /*3c60*/  ISETP.NE.AND P4, PT, R3, 0x1, PT ;  /* 0x000000010300780c */ /* 0x000fe20003f85270 */
[----:B------:R-:W-:Y:S01]  /*3c70*/  IMAD.HI.U32 R13, R10, R7, RZ ;  /* 0x000000070a0d7227 */ /* 0x000fe200078e00ff */
[----:B------:R-:W-:Y:S02]  /*3c80*/  SHF.R.U32.HI R9, RZ, R17, R9 ;  /* 0x00000011ff097219 */ /* 0x000fe40000011609 */
[----:B------:R-:W-:Y:S01]  /*3c90*/  SEL R0, R19, R0, !P0 ;  /* 0x0000000013007207 */ /* 0x000fe20004000000 */
[----:B------:R-:W-:Y:S01]  /*3ca0*/  IMAD.HI.U32 R12, R11, R16, RZ ;  /* 0x000000100b0c7227 */ /* 0x000fe200078e00ff */
[----:B------:R-:W-:Y:S03]  /*3cb0*/  SEL R9, R24, R9, !P4 ;  /* 0x0000000918097207 */ /* 0x000fe60006000000 */
[-C--:B------:R-:W-:Y:S01]  /*3cc0*/  IMAD.HI.U32 R8, R0, R4.reuse, RZ ;  /* 0x0000000400087227 */ /* 0x080fe200078e00ff */
[----:B------:R-:W-:Y:S03]  /*3cd0*/  SHF.R.U32.HI R12, RZ, R17, R12 ;  /* 0x00000011ff0c7219 */ /* 0x000fe6000001160c */
[----:B------:R-:W-:Y:S01]  /*3ce0*/  IMAD.HI.U32 R2, R9, R4, RZ ;  /* 0x0000000409027227 */ /* 0x000fe200078e00ff */
[-C--:B------:R-:W-:Y:S02]  /*3cf0*/  @P2 SHF.R.U32.HI R0, RZ, R5.reuse, R8 ;  /* 0x00000005ff002219 */ /* 0x080fe40000011608 */
[----:B------:R-:W-:Y:S02]  /*3d00*/  SHF.R.U32.HI R8, RZ, R18, R13 ;  /* 0x00000012ff087219 */ /* 0x000fe4000001160d */
[----:B------:R-:W-:Y:S01]  /*3d10*/  @P2 SHF.R.U32.HI R9, RZ, R5, R2 ;  /* 0x00000005ff092219 */ /* 0x000fe20000011602 */
[----:B------:R-:W-:Y:S01]  /*3d20*/  IMAD R0, R26, R0, RZ ;  /* 0x000000001a007224 */ /* 0x000fe200078e02ff */
[----:B------:R-:W-:Y:S02]  /*3d30*/  SEL R8, R10, R8, !P0 ;  /* 0x000000080a087207 */ /* 0x000fe40004000000 */
[----:B------:R-:W-:Y:S01]  /*3d40*/  SEL R2, R11, R12, !P4 ;  /* 0x0000000c0b027207 */ /* 0x000fe20006000000 */
[----:B------:R-:W-:Y:S01]  /*3d50*/  IMAD R12, R26, R9, RZ ;  /* 0x000000091a0c7224 */ /* 0x000fe200078e02ff */
[C---:B------:R-:W-:Y:S01]  /*3d60*/  ISETP.GE.AND P0, PT, R8.reuse, R0, PT ;  /* 0x000000000800720c */ /* 0x040fe20003f06270 */
[----:B------:R-:W-:Y:S03]  /*3d70*/  IMAD.HI.U32 R0, R8, R4, RZ ;  /* 0x0000000408007227 */ /* 0x000fe600078e00ff */
[----:B------:R-:W-:Y:S02]  /*3d80*/  ISETP.GE.OR P0, PT, R2, R12, P0 ;  /* 0x0000000c0200720c */ /* 0x000fe40000706670 */
[-C--:B------:R-:W-:Y:S04]  /*3d90*/  SHF.R.U32.HI R0, RZ, R5.reuse, R0 ;  /* 0x00000005ff007219 */ /* 0x080fe80000011600 */
[----:B------:R-:W-:Y:S05]  /*3da0*/  SEL R13, R8, R0, !P2 ;  /* 0x00000000080d7207 */ /* 0x000fea0005000000 */
[----:B------:R-:W-:Y:S02]  /*3db0*/  IMAD.MOV R12, RZ, RZ, -R13 ;  /* 0x000000ffff0c7224 */ /* 0x000fe400078e0a0d */
[----:B------:R-:W-:Y:S04]  /*3dc0*/  @!P0 IMAD.HI.U32 R0, R2, R4, RZ ;  /* 0x0000000402008227 */ /* 0x000fe800078e00ff */
[----:B------:R-:W-:Y:S01]  /*3dd0*/  IMAD R12, R26, R12, R8 ;  /* 0x0000000c1a0c7224 */ /* 0x000fe200078e0208 */
[----:B------:R-:W-:Y:S04]  /*3de0*/  @!P0 SHF.R.U32.HI R0, RZ, R5, R0 ;  /* 0x00000005ff008219 */ /* 0x000fe80000011600 */
[----:B------:R-:W-:Y:S04]  /*3df0*/  @!P0 SEL R0, R2, R0, !P2 ;  /* 0x0000000002008207 */ /* 0x000fe80005000000 */
[----:B------:R-:W-:Y:S01]  /*3e00*/  @!P0 IADD3 R13, PT, PT, R13, -R0, RZ ;  /* 0x800000000d0d8210 */ /* 0x000fe20007ffe0ff */
[----:B------:R-:W-:Y:S01]  /*3e10*/  @!P0 IMAD R0, R9, R12, R0 ;  /* 0x0000000c09008224 */ /* 0x000fe200078e0200 */
[----:B------:R-:W-:Y:S01]  /*3e20*/  IADD3 R9, PT, PT, -R8, RZ, RZ ;  /* 0x000000ff08097210 */ /* 0x000fe20007ffe1ff */
[--C-:B------:R-:W-:Y:S02]  /*3e30*/  IMAD.MOV R12, RZ, RZ, -R2.reuse ;  /* 0x000000ffff0c7224 */ /* 0x100fe400078e0a02 */
[----:B------:R-:W-:Y:S02]  /*3e40*/  @!P0 IMAD R8, R13, R26, R2 ;  /* 0x0000001a0d088224 */ /* 0x000fe400078e0202 */
[----:B------:R-:W-:Y:S02]  /*3e50*/  @!P0 IMAD.MOV.U32 R2, RZ, RZ, R0 ;  /* 0x000000ffff028224 */ /* 0x000fe400078e0000 */
[----:B------:R-:W-:Y:S02]  /*3e60*/  IMAD R11, R3, R12, R11 ;  /* 0x0000000c030b7224 */ /* 0x000fe400078e020b */
[----:B------:R-:W-:Y:S02]  /*3e70*/  IMAD R10, R6, R9, R10 ;  /* 0x00000009060a7224 */ /* 0x000fe400078e020a */
[----:B------:R-:W-:Y:S02]  /*3e80*/  IMAD R11, R2, R3, R11 ;  /* 0x00000003020b7224 */ /* 0x000fe400078e020b */
[----:B------:R-:W-:Y:S02]  /*3e90*/  IMAD R10, R8, R6, R10 ;  /* 0x00000006080a7224 */ /* 0x000fe400078e020a */
.L_x_68:
[----:B------:R-:W-:Y:S05]  /*3ea0*/  BRA.U UP1, `(.L_x_69) ;  /* 0x0000000101107547 */ /* 0x000fea000b800000 */
[----:B------:R-:W-:Y:S04]  /*3eb0*/  MOV R2, UR6 ;  /* 0x0000000600027c02 */ /* 0x000fe80008000f00 */
[----:B------:R-:W-:Y:S04]  /*3ec0*/  SHF.L.U32 R2, R2, 0x1f, RZ ;  /* 0x0000001f02027819 */ /* 0x000fe800000006ff */
[----:B------:R-:W2:Y:S02]  /*3ed0*/  SYNCS.PHASECHK.TRANS64.TRYWAIT P0, [UR7+0x78], R2 ;  /* 0x00007802ff0075a7 */ /* 0x000ea40008001107 */
[----:B--2---:R-:W-:Y:S05]  /*3ee0*/  @!P0 BRA `(.L_x_70) ;  /* 0x0000007400688947 */ /* 0x004fea0003800000 */
.L_x_69:
[----:B------:R-:W-:Y:S01]  /*3ef0*/  R2UR UR43, R15 ;  /* 0x000000000f2b72ca */ /* 0x000fe200000e0000 */
[----:B------:R-:W-:Y:S01]  /*3f00*/  IMAD.MOV.U32 R32, RZ, RZ, 0x1 ;  /* 0x00000001ff207424 */ /* 0x000fe200078e00ff */
[----:B------:R-:W-:Y:S02]  /*3f10*/  R2UR UR42, R14 ;  /* 0x000000000e2a72ca */ /* 0x000fe400000e0000 */
[----:B------:R-:W-:Y:S02]  /*3f20*/  ISETP.NE.U32.AND P2, PT, RZ, UR4, PT ;  /* 0x00000004ff007c0c */ /* 0x000fe4000bf45070 */
[----:B------:R-:W-:Y:S02]  /*3f30*/  SHF.L.U32 R32, R32, 0x1f, RZ ;  /* 0x0000001f20207819 */ /* 0x000fe400000006ff */
[----:B------:R-:W-:Y:S05]  /*3f40*/  ISETP.NE.AND.EX P2, PT, RZ, UR5, PT, P2 ;  /* 0x00000005ff007c0c */ /* 0x000fea000bf45320 */
[----:B------:R-:W-:Y:S02]  /*3f50*/  USHF.L.U32 UR43, UR43, 0x6, URZ ;  /* 0x000000062b2b7899 */ /* 0x000fe400080006ff */
[----:B------:R-:W-:Y:S01]  /*3f60*/  USHF.L.U32 UR42, UR42, 0x8, URZ ;  /* 0x000000082a2a7899 */ /* 0x000fe200080006ff */
[----:B------:R-:W-:Y:S11]  /*3f70*/  BRA.U !UP3, `(.L_x_71) ;  /* 0x000000010b347547 */ /* 0x000ff6000b800000 */
[----:B------:R-:W-:Y:S01]  /*3f80*/  UPLOP3.LUT UP0, UPT, UPT, UPT, UP2, 0x80, 0x8 ;  /* 0x000000000008789c */ /* 0x000fe20003f0f020 */
[----:B--2---:R-:W-:Y:S02]  /*3f90*/  HFMA2 R0, -RZ, RZ, 0, 5.9604644775390625e-08 ;  /* 0x00000001ff007431 */ /* 0x004fe400000001ff */
[----:B------:R-:W-:Y:S03]  /*3fa0*/  IMAD.MOV.U32 R64, RZ, RZ, 0x1 ;  /* 0x00000001ff407424 */ /* 0x000fe600078e00ff */
[----:B------:R-:W-:Y:S05]  /*3fb0*/  PLOP3.LUT P0, PT, PT, PT, UP0, 0x80, 0x8 ;  /* 0x000000000008781c */ /* 0x000fea0003f0f008 */
[----:B------:R-:W2:Y:S01]  /*3fc0*/  @UP0 LDCU.64 UR10, c[0x0][0x888] ;  /* 0x00011100ff0a07ac */ /* 0x000ea20008000a00 */
[----:B------:R-:W-:Y:S07]  /*3fd0*/  @UP0 UIMAD UR8, UR36, UR4, URZ ;  /* 0x00000004240802a4 */ /* 0x000fee000f8e02ff */
[----:B------:R-:W-:Y:S01]  /*3fe0*/  @!P0 PRMT R64, R0, 0x7610, R64 ;  /* 0x0000761000408816 */ /* 0x000fe20000000040 */
[----:B--2---:R-:W-:Y:S03]  /*3ff0*/  @UP0 UIMAD.WIDE UR10, UR8, 0x4, UR10 ;  /* 0x00000004080a08a5 */ /* 0x004fe6000f8e020a */
[----:B------:R-:W2:Y:S03]  /*4000*/  @!UP0 LDCU UR8, c[0x0][0x880] ;  /* 0x00011000ff0887ac */ /* 0x000ea60008000800 */
[----:B------:R-:W-:Y:S01]  /*4010*/  IMAD.U32 R8, RZ, RZ, UR10 ;  /* 0x0000000aff087e24 */ /* 0x000fe2000f8e00ff */
[----:B------:R-:W-:Y:S05]  /*4020*/  MOV R9, UR11 ;  /* 0x0000000b00097c02 */ /* 0x000fea0008000f00 */
[----:B-----5:R3:W5:Y:S02]  /*4030*/  @P0 LDG.E R35, desc[UR46][R8.64] ;  /* 0x0000002e08230981 */ /* 0x020764000c1e1900 */
[----:B--23--:R-:W-:Y:S07]  /*4040*/  @!P0 IMAD.U32 R35, RZ, RZ, UR8 ;  /* 0x00000008ff238e24 */ /* 0x00cfee000f8e00ff */
.L_x_71:
[----:B-----5:R-:W-:Y:S01]  /*4050*/  @!P2 FSETP.EQ.AND P0, PT, R35, RZ, PT ;  /* 0x000000ff2300a20b */ /* 0x020fe20003f02000 */
[----:B------:R-:W-:Y:S01]  /*4060*/  @!UPT UIADD3 URZ, UPT, UPT, URZ, URZ, URZ ;  /* 0x000000fffffff290 */ /* 0x000fe2000fffe0ff */
[----:B------:R-:W-:Y:S11]  /*4070*/  @!P2 BRA `(.L_x_72) ;  /* 0x000000000014a947 */ /* 0x000ff60003800000 */
[----:B------:R-:W-:Y:S02]  /*4080*/  LOP3.LUT P2, RZ, R64, 0xff, RZ, 0xc0, !PT ;  /* 0x000000ff40ff7812 */ /* 0x000fe4000784c0ff */
[----:B------:R-:W-:Y:S04]  /*4090*/  PLOP3.LUT P0, PT, PT, PT, UP0, 0x80, 0x8 ;  /* 0x000000000008781c */ /* 0x000fe80003f0f008 */
[----:B------:R-:W-:Y:S07]  /*40a0*/  PLOP3.LUT P0, PT, P0, PT, PT, 0x8, 0x80 ;  /* 0x000000000080781c */ /* 0x000fee000070e170 */
[----:B------:R-:W-:Y:S11]  /*40b0*/  @P2 FSETP.EQ.AND P0, PT, R35, RZ, PT ;  /* 0x000000ff2300220b */ /* 0x000ff60003f02000 */
[----:B------:R-:W-:Y:S02]  /*40c0*/  @!UPT UIADD3 URZ, UPT, UPT, URZ, URZ, URZ ;  /* 0x000000fffffff290 */ /* 0x000fe4000fffe0ff */
.L_x_72:
[----:B------:R-:W3:Y:S01]  /*40d0*/  SYNCS.PHASECHK.TRANS64.TRYWAIT P2, [UR7+0x50], R32 ;  /* 0x00005020ff0075a7 */ /* 0x000ee20008041107 */
[----:B------:R-:W-:Y:S04]  /*40e0*/  ELECT P4, URZ, PT ;  /* 0x0000000000ff782f */ /* 0x000fe80003880000 */
[----:B------:R-:W-:Y:S11]  /*40f0*/  PLOP3.LUT P4, PT, P0, P4, PT, 0xf2, 0x2f ;  /* 0x00000000002f781c */ /* 0x000ff60000789e72 */
[----:B------:R-:W-:Y:S02]  /*4100*/  @!UPT UIADD3 URZ, UPT, UPT, URZ, URZ, URZ ;  /* 0x000000fffffff290 */ /* 0x000fe4000fffe0ff */
[----:B-1----:R-:W-:Y:S05]  /*4110*/  @!P4 IADD3 R8, P0, PT, R30, 0x580, RZ ;  /* 0x000005801e08c810 */ /* 0x002fea0007f1e0ff */
[----:B--2---:R-:W-:Y:S01]  /*4120*/  @!P4 IMAD.X R2, RZ, RZ, R31, P0 ;  /* 0x000000ffff02c224 */ /* 0x004fe200000e061f */
[----:B---3--:R-:W-:Y:S07]  /*4130*/  @!P2 BRA `(.L_x_73) ;  /* 0x0000007000eca947 */ /* 0x008fee0003800000 */
.L_x_194:
[----:B------:R-:W-:Y:S01]  /*4140*/  @!P4 R2UR UR9, R8 ;  /* 0x000000000809c2ca */ /* 0x000fe200000e0000 */
[----:B------:R-:W-:Y:S01]  /*4150*/  VOTEU.ALL UP1, P4 ;  /* 0x0000000000ff7886 */ /* 0x000fe20002020000 */
[----:B------:R-:W-:Y:S01]  /*4160*/  @!P4 R2UR UR8, R2 ;  /* 0x000000000208c2ca */ /* 0x000fe200000e0000 */
[----:B-1----:R-:W-:Y:S01]  /*4170*/  @!P4 IMAD.MOV.U32 R0, RZ, RZ, 0x2000 ;  /* 0x00002000ff00c424 */ /* 0x002fe200078e00ff */
[----:B------:R-:W-:Y:S01]  /*4180*/  UMOV UR44, UR36 ;  /* 0x00000024002c7c82 */ /* 0x000fe20008000000 */
[----:B------:R-:W-:Y:S02]  /*4190*/  UPRMT UR21, UR37, 0x654, UR41 ;  /* 0x0000065425157896 */ /* 0x000fe40008000029 */
[----:B------:R-:W-:Y:S01]  /*41a0*/  @!UP1 UIADD3 UR40, UPT, UPT, UR7, 0x400, URZ ;  /* 0x0000040007289890 */ /* 0x000fe2000fffe0ff */
[----:B------:R-:W-:Y:S05]  /*41b0*/  VOTEU.ALL UP1, P4 ;  /* 0x0000000000ff7886 */ /* 0x000fea0002020000 */
[----:B------:R-:W-:Y:S01]  /*41c0*/  IMAD.U32 R8, RZ, RZ, UR9 ;  /* 0x00000009ff087e24 */ /* 0x000fe2000f8e00ff */
[----:B------:R-:W-:Y:S01]  /*41d0*/  UMOV UR9, 0x10000000 ;  /* 0x1000000000097882 */ /* 0x000fe20000000000 */
[----:B------:R-:W-:Y:S01]  /*41e0*/  IMAD.U32 R9, RZ, RZ, UR8 ;  /* 0x00000008ff097e24 */ /* 0x000fe2000f8e00ff */
[----:B------:R-:W-:Y:S02]  /*41f0*/  UMOV UR8, 0x0 ;  /* 0x0000000000087882 */ /* 0x000fe40000000000 */
[----:B------:R-:W-:Y:S02]  /*4200*/  @!P4 R2UR UR10, R8 ;  /* 0x00000000080ac2ca */ /* 0x000fe400000e0000 */
[----:B------:R-:W-:Y:S02]  /*4210*/  @!P4 R2UR UR11, R9 ;  /* 0x00000000090bc2ca */ /* 0x000fe400000e0000 */
[----:B------:R-:W-:Y:S05]  /*4220*/  @!P4 IADD3 R8, P0, PT, R30, 0x580, RZ ;  /* 0x000005801e08c810 */ /* 0x000fea0007f1e0ff */
[----:B------:R-:W-:Y:S06]  /*4230*/  @!P4 IMAD.X R2, RZ, RZ, R31, P0 ;  /* 0x000000ffff02c224 */ /* 0x000fec00000e061f */
[----:B------:R1:W-:Y:S01]  /*4240*/  @!UP1 UTMALDG.3D [UR40], [UR10], desc[UR8] ;  /* 0x000008280a0095b4 */ /* 0x0003e20008011000 */
[----:B------:R1:W-:Y:S01]  /*4250*/  @!P4 SYNCS.ARRIVE.TRANS64.RED.A0TR RZ, [UR7+0x30], R0 ;  /* 0x00003000ffffc9a7 */ /* 0x0003e20008300407 */
[----:B------:R-:W-:Y:S01]  /*4260*/  SYNCS.ARRIVE.TRANS64.RED.A1T0 RZ, [UR21], RZ ;  /* 0x000000ffffff79a7 */ /* 0x000fe20008100415 */
[----:B------:R-:W2:Y:S02]  /*4270*/  SYNCS.PHASECHK.TRANS64.TRYWAIT P2, [UR7+0x58], R32 ;  /* 0x00005820ff0075a7 */ /* 0x000ea40008041107 */
[----:B-12---:R-:W-:Y:S05]  /*4280*/  @!P2 BRA `(.L_x_74) ;  /* 0x0000007000b0a947 */ /* 0x006fea0003800000 */
.L_x_196:
[----:B------:R-:W-:Y:S01]  /*4290*/  @!P4 R2UR UR9, R8 ;  /* 0x000000000809c2ca */ /* 0x000fe200000e0000 */
[----:B------:R-:W-:Y:S01]  /*42a0*/  VOTEU.ALL UP1, P4 ;  /* 0x0000000000ff7886 */ /* 0x000fe20002020000 */
[----:B------:R-:W-:Y:S01]  /*42b0*/  @!P4 R2UR UR8, R2 ;  /* 0x000000000208c2ca */ /* 0x000fe200000e0000 */
[----:B-1----:R-:W-:Y:S01]  /*42c0*/  @!P4 IMAD.MOV.U32 R0, RZ, RZ, 0x2000 ;  /* 0x00002000ff00c424 */ /* 0x002fe200078e00ff */
[----:B------:R-:W-:Y:S01]  /*42d0*/  UMOV UR35, UR43 ;  /* 0x0000002b00237c82 */ /* 0x000fe20008000000 */
[----:B------:R-:W-:Y:S02]  /*42e0*/  UPRMT UR15, UR37, 0x654, UR33 ;  /* 0x00000654250f7896 */ /* 0x000fe40008000021 */
[----:B------:R-:W-:Y:S02]  /*42f0*/  @!UP1 UIADD3 UR34, UPT, UPT, UR42, 0x20, URZ ;  /* 0x000000202a229890 */ /* 0x000fe4000fffe0ff */
[----:B------:R-:W-:Y:S01]  /*4300*/  @!UP1 UIADD3 UR32, UPT, UPT, UR7, 0x2400, URZ ;  /* 0x0000240007209890 */ /* 0x000fe2000fffe0ff */
[----:B------:R-:W-:Y:S03]  /*4310*/  VOTEU.ALL UP1, P4 ;  /* 0x0000000000ff7886 */ /* 0x000fe60002020000 */
        /* <DEDUP_REMOVED lines=13> */
.L_x_198:
[----:B------:R-:W-:Y:S01]  /*43f0*/  @!P4 R2UR UR9, R8 ;  /* 0x000000000809c2ca */ /* 0x000fe200000e0000 */
[----:B------:R-:W-:Y:S01]  /*4400*/  VOTEU.ALL UP1, P4 ;  /* 0x0000000000ff7886 */ /* 0x000fe20002020000 */
[----:B------:R-:W-:Y:S01]  /*4410*/  @!P4 R2UR UR8, R2 ;  /* 0x000000000208c2ca */ /* 0x000fe200000e0000 */
[----:B-1----:R-:W-:Y:S01]  /*4420*/  @!P4 IMAD.MOV.U32 R0, RZ, RZ, 0x2000 ;  /* 0x00002000ff00c424 */ /* 0x002fe200078e00ff */
[----:B------:R-:W-:Y:S01]  /*4430*/  UMOV UR27, UR43 ;  /* 0x0000002b001b7c82 */ /* 0x000fe20008000000 */
[----:B------:R-:W-:Y:S01]  /*4440*/  UMOV UR28, UR36 ;  /* 0x00000024001c7c82 */ /* 0x000fe20008000000 */
[----:B------:R-:W-:Y:S02]  /*4450*/  @!UP1 UIADD3 UR26, UPT, UPT, UR42, 0x40, URZ ;  /* 0x000000402a1a9890 */ /* 0x000fe4000fffe0ff */
[----:B------:R-:W-:Y:S01]  /*4460*/  @!UP1 UIADD3 UR24, UPT, UPT, UR7, 0x4400, URZ ;  /* 0x0000440007189890 */ /* 0x000fe2000fffe0ff */
[----:B------:R-:W-:Y:S01]  /*4470*/  VOTEU.ALL UP1, P4 ;  /* 0x0000000000ff7886 */ /* 0x000fe20002020000 */
[----:B------:R-:W-:Y:S03]  /*4480*/  UPRMT UR14, UR37, 0x654, UR25 ;  /* 0x00000654250e7896 */ /* 0x000fe60008000019 */
        /* <DEDUP_REMOVED lines=13> */
.L_x_200:
[----:B------:R-:W-:Y:S01]  /*4560*/  @!P4 R2UR UR9, R8 ;  /* 0x000000000809c2ca */ /* 0x000fe200000e0000 */
[----:B------:R-:W-:Y:S01]  /*4570*/  VOTEU.ALL UP1, P4 ;  /* 0x0000000000ff7886 */ /* 0x000fe20002020000 */
[----:B------:R-:W-:Y:S01]  /*4580*/  @!P4 R2UR UR8, R2 ;  /* 0x000000000208c2ca */ /* 0x000fe200000e0000 */
[----:B-1----:R-:W-:Y:S01]  /*4590*/  @!P4 IMAD.MOV.U32 R0, RZ, RZ, 0x2000 ;  /* 0x00002000ff00c424 */ /* 0x002fe200078e00ff */
[----:B------:R-:W-:Y:S01]  /*45a0*/  UMOV UR19, UR43 ;  /* 0x0000002b00137c82 */ /* 0x000fe20008000000 */
[----:B------:R-:W-:Y:S01]  /*45b0*/  UMOV UR20, UR36 ;  /* 0x0000002400147c82 */ /* 0x000fe20008000000 */
[----:B------:R-:W-:Y:S01]  /*45c0*/  @!UP1 UIADD3 UR18, UPT, UPT, UR42, 0x60, URZ ;  /* 0x000000602a129890 */ /* 0x000fe2000fffe0ff */
[----:B------:R-:W-:Y:S01]  /*45d0*/  SHF.L.U32 R14, RZ, 0x1f, RZ ;  /* 0x0000001fff0e7819 */ /* 0x000fe200000006ff */
        /* <DEDUP_REMOVED lines=16> */
.L_x_202:
[----:B------:R-:W-:Y:S01]  /*46e0*/  @!P4 R2UR UR9, R8 ;  /* 0x000000000809c2ca */ /* 0x000fe200000e0000 */
[----:B------:R-:W-:Y:S01]  /*46f0*/  VOTEU.ALL UP1, P4 ;  /* 0x0000000000ff7886 */ /* 0x000fe20002020000 */
[----:B------:R-:W-:Y:S01]  /*4700*/  @!P4 R2UR UR8, R2 ;  /* 0x000000000208c2ca */ /* 0x000fe200000e0000 */
[----:B-1----:R-:W-:Y:S01]  /*4710*/  @!P4 IMAD.MOV.U32 R0, RZ, RZ, 0x2000 ;  /* 0x00002000ff00c424 */ /* 0x002fe200078e00ff */
[----:B------:R-:W-:Y:S01]  /*4720*/  UMOV UR18, 0x0 ;  /* 0x0000000000127882 */ /* 0x000fe20000000000 */
[----:B------:R-:W-:Y:S01]  /*4730*/  UMOV UR19, 0x10000000 ;  /* 0x1000000000137882 */ /* 0x000fe20000000000 */
[----:B------:R-:W-:Y:S01]  /*4740*/  @!UP1 UIADD3 UR10, UPT, UPT, UR42, 0x80, URZ ;  /* 0x000000802a0a9890 */ /* 0x000fe2000fffe0ff */
[----:B------:R-:W-:Y:S01]  /*4750*/  UMOV UR11, UR43 ;  /* 0x0000002b000b7c82 */ /* 0x000fe20008000000 */
[----:B------:R-:W-:Y:S05]  /*4760*/  UMOV UR12, UR36 ;  /* 0x00000024000c7c82 */ /* 0x000fea0008000000 */
[----:B------:R-:W-:Y:S01]  /*4770*/  IMAD.U32 R8, RZ, RZ, UR9 ;  /* 0x00000009ff087e24 */ /* 0x000fe2000f8e00ff */
[----:B------:R-:W-:Y:S01]  /*4780*/  UMOV UR9, UR41 ;  /* 0x0000002900097c82 */ /* 0x000fe20008000000 */
[----:B------:R-:W-:Y:S01]  /*4790*/  IMAD.U32 R9, RZ, RZ, UR8 ;  /* 0x00000008ff097e24 */ /* 0x000fe2000f8e00ff */
[----:B------:R-:W-:Y:S02]  /*47a0*/  @!UP1 UIADD3 UR8, UPT, UPT, UR7, 0x400, URZ ;  /* 0x0000040007089890 */ /* 0x000fe4000fffe0ff */
[----:B------:R-:W-:Y:S01]  /*47b0*/  @!P4 R2UR UR22, R8 ;  /* 0x000000000816c2ca */ /* 0x000fe200000e0000 */
[----:B------:R-:W-:Y:S01]  /*47c0*/  VOTEU.ALL UP1, P4 ;  /* 0x0000000000ff7886 */ /* 0x000fe20002020000 */
        /* <DEDUP_REMOVED lines=8> */
.L_x_204:
        /* <DEDUP_REMOVED lines=23> */
.L_x_206:
[----:B------:R-:W2:Y:S01]  /*49c0*/  LDC.64 R12, c[0x0][0xb18] ;  /* 0x0002c600ff0c7b82 */ /* 0x000ea20000000a00 */
[----:B------:R-:W-:Y:S01]  /*49d0*/  @!P4 R2UR UR8, R2 ;  /* 0x000000000208c2ca */ /* 0x000fe200000e0000 */
[----:B------:R-:W-:Y:S01]  /*49e0*/  VOTEU.ALL UP1, P4 ;  /* 0x0000000000ff7886 */ /* 0x000fe20002020000 */
[----:B------:R-:W-:Y:S01]  /*49f0*/  @!P4 R2UR UR9, R8 ;  /* 0x000000000809c2ca */ /* 0x000fe200000e0000 */
[----:B-1----:R-:W-:Y:S01]  /*4a00*/  @!P4 IMAD.MOV.U32 R0, RZ, RZ, 0x2000 ;  /* 0x00002000ff00c424 */ /* 0x002fe200078e00ff */
[----:B------:R-:W-:Y:S03]  /*4a10*/  UMOV UR18, 0x0 ;  /* 0x0000000000127882 */ /* 0x000fe60000000000 */
[----:B------:R-:W1:Y:S01]  /*4a20*/  @!P1 LDC R2, c[0x0][0xb0c] ;  /* 0x0002c300ff029b82 */ /* 0x000e620000000800 */
[----:B------:R-:W-:Y:S01]  /*4a30*/  @!UP1 UIADD3 UR10, UPT, UPT, UR42, 0xc0, URZ ;  /* 0x000000c02a0a9890 */ /* 0x000fe2000fffe0ff */
[----:B------:R-:W-:Y:S01]  /*4a40*/  @P3 SHF.R.U32.HI R27, RZ, 0x10, R21 ;  /* 0x00000010ff1b3819 */ /* 0x000fe20000011615 */
[----:B------:R-:W-:Y:S01]  /*4a50*/  UMOV UR19, 0x10000000 ;  /* 0x1000000000137882 */ /* 0x000fe20000000000 */
[----:B------:R-:W-:Y:S01]  /*4a60*/  UMOV UR11, UR43 ;  /* 0x0000002b000b7c82 */ /* 0x000fe20008000000 */
[----:B------:R-:W-:Y:S01]  /*4a70*/  UMOV UR12, UR36 ;  /* 0x00000024000c7c82 */ /* 0x000fe20008000000 */
[----:B------:R-:W-:Y:S02]  /*4a80*/  VIADD R29, R29, 0x1 ;  /* 0x000000011d1d7836 */ /* 0x000fe40000000000 */
[----:B------:R-:W-:Y:S01]  /*4a90*/  IMAD.U32 R9, RZ, RZ, UR8 ;  /* 0x00000008ff097e24 */ /* 0x000fe2000f8e00ff */
[----:B------:R-:W-:Y:S01]  /*4aa0*/  @!UP1 UIADD3 UR8, UPT, UPT, UR7, 0x4400, URZ ;  /* 0x0000440007089890 */ /* 0x000fe2000fffe0ff */
[----:B------:R-:W-:Y:S01]  /*4ab0*/  IMAD.U32 R8, RZ, RZ, UR9 ;  /* 0x00000009ff087e24 */ /* 0x000fe2000f8e00ff */
[----:B------:R-:W-:Y:S01]  /*4ac0*/  VOTEU.ALL UP1, P4 ;  /* 0x0000000000ff7886 */ /* 0x000fe20002020000 */
[----:B------:R-:W-:Y:S01]  /*4ad0*/  UMOV UR9, UR25 ;  /* 0x0000001900097c82 */ /* 0x000fe20008000000 */
[----:B------:R-:W-:Y:S02]  /*4ae0*/  @!P4 R2UR UR21, R9 ;  /* 0x000000000915c2ca */ /* 0x000fe400000e0000 */
[----:B------:R-:W-:Y:S02]  /*4af0*/  @!P4 R2UR UR20, R8 ;  /* 0x000000000814c2ca */ /* 0x000fe400000e0000 */
[----:B------:R-:W3:Y:S11]  /*4b00*/  LDC.64 R8, c[0x0][0xb10] ;  /* 0x0002c400ff087b82 */ /* 0x000ef60000000a00 */
[----:B------:R1:W-:Y:S01]  /*4b10*/  @!UP1 UTMALDG.3D [UR8], [UR20], desc[UR18] ;  /* 0x00001208140095b4 */ /* 0x0003e20008011000 */
[----:B------:R5:W-:Y:S01]  /*4b20*/  @!P4 SYNCS.ARRIVE.TRANS64.RED.A0TR RZ, [UR7+0x40], R0 ;  /* 0x00004000ffffc9a7 */ /* 0x000be20008300407 */
[C---:B---3--:R-:W-:Y:S01]  /*4b30*/  @!P1 IMAD.HI.U32 R8, R11.reuse, R8, RZ ;  /* 0x000000080b089227 */ /* 0x048fe200078e00ff */
[----:B--2---:R-:W-:Y:S02]  /*4b40*/  @!P1 ISETP.NE.AND P0, PT, R12, 0x1, PT ;  /* 0x000000010c00980c */ /* 0x004fe40003f05270 */
[----:B-1----:R-:W-:Y:S01]  /*4b50*/  @!P1 ISETP.NE.AND P2, PT, R2, 0x1, PT ;  /* 0x000000010200980c */ /* 0x002fe20003f45270 */
[----:B------:R-:W-:Y:S01]  /*4b60*/  SYNCS.ARRIVE.TRANS64.RED.A1T0 RZ, [UR14], RZ ;  /* 0x000000ffffff79a7 */ /* 0x000fe2000810040e */
[C---:B------:R-:W-:Y:S01]  /*4b70*/  @!P1 IMAD.HI.U32 R13, R10.reuse, R13, RZ ;  /* 0x0000000d0a0d9227 */ /* 0x040fe200078e00ff */
[----:B------:R-:W-:Y:S04]  /*4b80*/  @!P1 SHF.R.U32.HI R8, RZ, R9, R8 ;  /* 0x00000009ff089219 */ /* 0x000fe80000011608 */
[----:B------:R-:W-:Y:S01]  /*4b90*/  @!P1 SEL R8, R11, R8, !P2 ;  /* 0x000000080b089207 */ /* 0x000fe20005000000 */
[----:B------:R-:W1:Y:S01]  /*4ba0*/  SYNCS.PHASECHK.TRANS64.TRYWAIT P5, [UR7+0x68], R14 ;  /* 0x0000680eff0075a7 */ /* 0x000e6200080a1107 */
[----:B-----5:R-:W2:Y:S02]  /*4bb0*/  @!P1 LDC R0, c[0x0][0xb20] ;  /* 0x0002c800ff009b82 */ /* 0x020ea40000000800 */
[----:B--2---:R-:W-:Y:S04]  /*4bc0*/  @!P1 SHF.R.U32.HI R0, RZ, R0, R13 ;  /* 0x00000000ff009219 */ /* 0x004fe8000001160d */
[----:B------:R-:W-:Y:S05]  /*4bd0*/  @!P1 SEL R9, R10, R0, !P0 ;  /* 0x000000000a099207 */ /* 0x000fea0004000000 */
[----:B------:R-:W-:Y:S02]  /*4be0*/  @!P1 IMAD.IADD R0, R9, 0x1, -R8 ;  /* 0x0000000109009824 */ /* 0x000fe400078e0a08 */
[----:B------:R-:W-:Y:S02]  /*4bf0*/  @!P1 IMAD.IADD R8, R8, 0x1, -R9 ;  /* 0x0000000108089824 */ /* 0x000fe400078e0a09 */
[----:B------:R-:W-:Y:S02]  /*4c00*/  @!P1 IMAD R11, R0, R2, R11 ;  /* 0x00000002000b9224 */ /* 0x000fe400078e020b */
[----:B------:R-:W-:Y:S01]  /*4c10*/  @!P1 IMAD R10, R8, R12, R10 ;  /* 0x0000000c080a9224 */ /* 0x000fe200078e020a */
[----:B-1----:R-:W-:Y:S06]  /*4c20*/  @!P5 BRA `(.L_x_80) ;  /* 0x0000006800d8d947 */ /* 0x002fec0003800000 */
.L_x_208:
[----:B------:R-:W-:Y:S01]  /*4c30*/  @!P4 IADD3 R2, P0, PT, R30, 0x580, RZ ;  /* 0x000005801e02c810 */ /* 0x000fe20007f1e0ff */
[----:B------:R-:W-:Y:S01]  /*4c40*/  VOTEU.ALL UP1, P4 ;  /* 0x0000000000ff7886 */ /* 0x000fe20002020000 */
[----:B------:R-:W-:Y:S01]  /*4c50*/  UMOV UR18, 0x0 ;  /* 0x0000000000127882 */ /* 0x000fe20000000000 */
[----:B------:R-:W-:Y:S01]  /*4c60*/  UMOV UR19, 0x10000000 ;  /* 0x1000000000137882 */ /* 0x000fe20000000000 */
[----:B------:R-:W-:Y:S01]  /*4c70*/  @!P4 R2UR UR9, R2 ;  /* 0x000000000209c2ca */ /* 0x000fe200000e0000 */
[----:B-1----:R-:W-:Y:S01]  /*4c80*/  @!P4 IMAD.X R0, RZ, RZ, R31, P0 ;  /* 0x000000ffff00c224 */ /* 0x002fe200000e061f */
[----:B------:R-:W-:Y:S01]  /*4c90*/  @!UP1 UIADD3 UR10, UPT, UPT, UR42, 0xe0, URZ ;  /* 0x000000e02a0a9890 */ /* 0x000fe2000fffe0ff */
[----:B------:R-:W-:Y:S01]  /*4ca0*/  ISETP.NE.AND P0, PT, R29, 0x2, PT ;  /* 0x000000021d00780c */ /* 0x000fe20003f05270 */
[----:B------:R-:W-:Y:S01]  /*4cb0*/  UMOV UR11, UR43 ;  /* 0x0000002b000b7c82 */ /* 0x000fe20008000000 */
[----:B------:R-:W-:Y:S01]  /*4cc0*/  UMOV UR12, UR36 ;  /* 0x00000024000c7c82 */ /* 0x000fe20008000000 */
[----:B------:R-:W-:Y:S01]  /*4cd0*/  @!P4 R2UR UR8, R0 ;  /* 0x000000000008c2ca */ /* 0x000fe200000e0000 */
[----:B------:R-:W-:Y:S01]  /*4ce0*/  IMAD.IADD R14, R10, 0x1, R62 ;  /* 0x000000010a0e7824 */ /* 0x000fe200078e023e */
[----:B------:R-:W-:Y:S01]  /*4cf0*/  @P3 R2UR UR36, R27 ;  /* 0x000000001b2432ca */ /* 0x000fe200000e0000 */
[----:B------:R-:W-:Y:S01]  /*4d00*/  IMAD.IADD R15, R11, 0x1, R63 ;  /* 0x000000010b0f7824 */ /* 0x000fe200078e023f */
[----:B------:R-:W-:Y:S02]  /*4d10*/  SEL R0, RZ, 0x1, P0 ;  /* 0x00000001ff007807 */ /* 0x000fe40000000000 */
[----:B------:R-:W-:Y:S01]  /*4d20*/  SEL R29, R29, RZ, P0 ;  /* 0x000000ff1d1d7207 */ /* 0x000fe20000000000 */
[----:B------:R-:W-:Y:S01]  /*4d30*/  IMAD.U32 R8, RZ, RZ, UR9 ;  /* 0x00000009ff087e24 */ /* 0x000fe2000f8e00ff */
[----:B------:R-:W-:Y:S01]  /*4d40*/  UMOV UR9, UR17 ;  /* 0x0000001100097c82 */ /* 0x000fe20008000000 */
[----:B------:R-:W-:Y:S03]  /*4d50*/  LOP3.LUT R28, R28, R0, RZ, 0x3c, !PT ;  /* 0x000000001c1c7212 */ /* 0x000fe600078e3cff */
[----:B------:R-:W-:Y:S01]  /*4d60*/  @!P4 R2UR UR14, R8 ;  /* 0x00000000080ec2ca */ /* 0x000fe200000e0000 */
[----:B------:R-:W-:Y:S01]  /*4d70*/  IMAD.U32 R9, RZ, RZ, UR8 ;  /* 0x00000008ff097e24 */ /* 0x000fe2000f8e00ff */
[----:B------:R-:W-:Y:S01]  /*4d80*/  @!UP1 UIADD3 UR8, UPT, UPT, UR7, 0x6400, URZ ;  /* 0x0000640007089890 */ /* 0x000fe2000fffe0ff */
[----:B------:R-:W-:Y:S03]  /*4d90*/  VOTEU.ALL UP1, P4 ;  /* 0x0000000000ff7886 */ /* 0x000fe60002020000 */
[----:B------:R-:W-:Y:S11]  /*4da0*/  @!P4 R2UR UR15, R9 ;  /* 0x00000000090fc2ca */ /* 0x000ff600000e0000 */
[----:B------:R-:W-:Y:S02]  /*4db0*/  @!UPT UIADD3 URZ, UPT, UPT, URZ, URZ, URZ ;  /* 0x000000fffffff290 */ /* 0x000fe4000fffe0ff */
[----:B------:R2:W-:Y:S01]  /*4dc0*/  @!UP1 UTMALDG.3D [UR8], [UR14], desc[UR18] ;  /* 0x000012080e0095b4 */ /* 0x0005e20008011000 */
[----:B------:R2:W-:Y:S01]  /*4dd0*/  @!P4 SYNCS.ARRIVE.TRANS64.RED.A0TR RZ, [UR7+0x48], R25 ;  /* 0x00004819ffffc9a7 */ /* 0x0005e20008300407 */
[----:B------:R-:W-:Y:S01]  /*4de0*/  UPLOP3.LUT UP1, UPT, UPT, UPT, UPT, 0x80, 0x8 ;  /* 0x000000000008789c */ /* 0x000fe20003f2f070 */
[----:B------:R-:W-:Y:S01]  /*4df0*/  SYNCS.ARRIVE.TRANS64.RED.A1T0 RZ, [UR13], RZ ;  /* 0x000000ffffff79a7 */ /* 0x000fe2000810040d */
[----:B------:R-:W-:Y:S09]  /*4e00*/  @P3 BRA `(.L_x_81) ;  /* 0xffffffec002c3947 */ /* 0x000ff2000383ffff */
[----:B------:R-:W1:Y:S02]  /*4e10*/  SYNCS.PHASECHK.TRANS64.TRYWAIT P0, [UR7+0x50], R32 ;  /* 0x00005020ff0075a7 */ /* 0x000e640008001107 */
[----:B-1----:R-:W-:Y:S05]  /*4e20*/  @!P0 BRA `(.L_x_82) ;  /* 0x0000006800708947 */ /* 0x002fea0003800000 */
.L_x_210:
[----:B------:R-:W3:Y:S02]  /*4e30*/  SYNCS.PHASECHK.TRANS64.TRYWAIT P0, [UR7+0x58], R32 ;  /* 0x00005820ff0075a7 */ /* 0x000ee40008001107 */
[----:B---3--:R-:W-:Y:S05]  /*4e40*/  @!P0 BRA `(.L_x_83) ;  /* 0x0000006800808947 */ /* 0x008fea0003800000 */
.L_x_212:
[----:B------:R-:W3:Y:S01]  /*4e50*/  SYNCS.PHASECHK.TRANS64.TRYWAIT P0, [UR7+0x60], R32 ;  /* 0x00006020ff0075a7 */ /* 0x000ee20008001107 */
[----:B-1----:R-:W-:Y:S01]  /*4e60*/  HFMA2 R0, -RZ, RZ, 0, 5.9604644775390625e-08 ;  /* 0x00000001ff007431 */ /* 0x002fe200000001ff */
[----:B---3--:R-:W-:Y:S06]  /*4e70*/  @!P0 BRA `(.L_x_84) ;  /* 0x00000068008c8947 */ /* 0x008fec0003800000 */
.L_x_214:
[----:B-1----:R-:W-:Y:S02]  /*4e80*/  MOV R2, UR7 ;  /* 0x0000000700027c02 */ /* 0x002fe40008000f00 */
[----:B------:R-:W-:-:S07]  /*4e90*/  SHF.L.U32 R0, R0, 0x1f, RZ ;  /* 0x0000001f00007819 */ /* 0x000fce00000006ff */
.L_x_85:
[----:B-1----:R1:W3:Y:S02]  /*4ea0*/  SYNCS.PHASECHK.TRANS64.TRYWAIT P0, [R2+URZ+0x68], R0 ;  /* 0x00006800020075a7 */ /* 0x0022e400080011ff */
[----:B---3--:R-:W-:Y:S05]  /*4eb0*/  @!P0 NANOSLEEP.SYNCS 0x989680 ;  /* 0x009896800000895d */ /* 0x008fea0003900000 */
[----:B------:R-:W3:Y:S02]  /*4ec0*/  @!P0 SYNCS.PHASECHK.TRANS64 P0, [R2+URZ+0x68], R0 ;  /* 0x00006800020085a7 */ /* 0x000ee400080010ff */
[----:B--23--:R-:W-:Y:S05]  /*4ed0*/  @P0 EXIT ;  /* 0x000000000000094d */ /* 0x00cfea0003800000 */
[----:B------:R-:W-:Y:S05]  /*4ee0*/  BRA `(.L_x_85) ;  /* 0xfffffffc00ec7947 */ /* 0x000fea000383ffff */
.L_x_66:
[----:B------:R-:W-:-:S06]  /*4ef0*/  UISETP.GE.AND UP1, UPT, UR8, 0x4, UPT ;  /* 0x000000040800788c */ /* 0x000fcc000bf26270 */
[----:B------:R-:W-:-:S13]  /*4f00*/  PLOP3.LUT P0, PT, PT, PT, UP1, 0x80, 0x8 ;  /* 0x000000000008781c */ /* 0x000fda0003f0f018 */
[----:B------:R-:W-:Y:S05]  /*4f10*/  @!P0 EXIT ;  /* 0x000000000000894d */ /* 0x000fea0003800000 */
[----:B------:R-:W-:Y:S01]  /*4f20*/  BAR.SYNC.DEFER_BLOCKING 0x6, 0xa0 ;  /* 0x0182800000007b1d */ /* 0x000fe20000010000 */
[C---:B------:R-:W-:Y:S01]  /*4f30*/  IMAD.SHL.U32 R4, R76.reuse, 0x20, RZ ;  /* 0x000000204c047824 */ /* 0x040fe200078e00ff */
[C---:B------:R-:W-:Y:S01]  /*4f40*/  R2P PR, R76.reuse, 0x6 ;  /* 0x000000064c007804 */ /* 0x040fe20000000000 */
[C---:B------:R-:W-:Y:S01]  /*4f50*/  IMAD.SHL.U32 R68, R76.reuse, 0x4, RZ ;  /* 0x000000044c447824 */ /* 0x040fe200078e00ff */
[----:B------:R-:W-:Y:S01]  /*4f60*/  CS2R R72, SRZ ;  /* 0x0000000000487805 */ /* 0x000fe2000001ff00 */
[----:B------:R-:W-:Y:S01]  /*4f70*/  IMAD.U32 R32, R76, 0x10000, RZ ;  /* 0x000100004c207824 */ /* 0x000fe200078e00ff */
[----:B------:R-:W-:Y:S02]  /*4f80*/  UMOV UR48, 0x400 ;  /* 0x0000040000307882 */ /* 0x000fe40000000000 */
[----:B------:R-:W1:Y:S01]  /*4f90*/  LDC R67, c[0x0][0x370] ;  /* 0x0000dc00ff437b82 */ /* 0x000e620000000800 */
[----:B------:R-:W-:Y:S01]  /*4fa0*/  ULEA UR48, UR37, UR48, 0x18 ;  /* 0x0000003025307291 */ /* 0x000fe2000f8ec0ff */
[----:B------:R-:W-:Y:S01]  /*4fb0*/  LOP3.LUT R3, R4, 0xe0, RZ, 0xc0, !PT ;  /* 0x000000e004037812 */ /* 0x000fe200078ec0ff */
[----:B------:R-:W-:Y:S01]  /*4fc0*/  IMAD.SHL.U32 R2, R76, 0x10, RZ ;  /* 0x000000104c027824 */ /* 0x000fe200078e00ff */
[----:B------:R-:W-:Y:S01]  /*4fd0*/  LOP3.LUT R4, R4, 0x100, RZ, 0xc0, !PT ;  /* 0x0000010004047812 */ /* 0x000fe200078ec0ff */
[----:B------:R-:W-:Y:S01]  /*4fe0*/  UIADD3 UR4, UPT, UPT, UR48, 0x400, URZ ;  /* 0x0000040030047890 */ /* 0x000fe2000fffe0ff */
[----:B------:R-:W-:Y:S01]  /*4ff0*/  LOP3.LUT R68, R3, 0x1c, R68, 0xf8, !PT ;  /* 0x0000001c03447812 */ /* 0x000fe200078ef844 */
[----:B------:R-:W-:Y:S01]  /*5000*/  IMAD.MOV.U32 R75, RZ, RZ, 0x10 ;  /* 0x00000010ff4b7424 */ /* 0x000fe200078e00ff */
[----:B------:R-:W2:Y:S01]  /*5010*/  LDC R28, c[0x0][0xb0c] ;  /* 0x0002c300ff1c7b82 */ /* 0x000ea20000000800 */
[----:B------:R-:W-:Y:S01]  /*5020*/  SHF.R.U32.HI R3, RZ, 0x2, R76 ;  /* 0x00000002ff037819 */ /* 0x000fe2000001164c */
[----:B------:R-:W-:Y:S01]  /*5030*/  IMAD.MOV.U32 R74, RZ, RZ, 0x20 ;  /* 0x00000020ff4a7424 */ /* 0x000fe200078e00ff */
[----:B------:R-:W-:Y:S01]  /*5040*/  LOP3.LUT R32, R32, 0x600000, RZ, 0xc0, !PT ;  /* 0x0060000020207812 */ /* 0x000fe200078ec0ff */
[----:B------:R-:W-:Y:S01]  /*5050*/  IMAD.MOV.U32 R31, RZ, RZ, RZ ;  /* 0x000000ffff1f7224 */ /* 0x000fe200078e00ff */
[----:B------:R-:W-:Y:S01]  /*5060*/  LOP3.LUT R2, R4, 0x600, R2, 0xf8, !PT ;  /* 0x0000060004027812 */ /* 0x000fe200078ef802 */
[----:B------:R-:W-:Y:S01]  /*5070*/  IMAD.MOV.U32 R79, RZ, RZ, RZ ;  /* 0x000000ffff4f7224 */ /* 0x000fe200078e00ff */
[----:B------:R-:W-:Y:S01]  /*5080*/  LOP3.LUT R68, R68, 0x4, R3, 0x78, !PT ;  /* 0x0000000444447812 */ /* 0x000fe200078e7803 */
[----:B------:R-:W4:Y:S01]  /*5090*/  LDC R65, c[0x0][0xb20] ;  /* 0x0002c800ff417b82 */ /* 0x000f220000000800 */
[----:B------:R-:W3:Y:S01]  /*50a0*/  LDS R0, [UR48+0x130] ;  /* 0x00013030ff007984 */ /* 0x000ee20008000800 */
[----:B------:R-:W-:Y:S01]  /*50b0*/  LOP3.LUT R76, R76, 0x60, RZ, 0xc0, !PT ;  /* 0x000000604c4c7812 */ /* 0x000fe200078ec0ff */
[----:B------:R-:W-:Y:S01]  /*50c0*/  IMAD.U32 R70, RZ, RZ, UR4 ;  /* 0x00000004ff467e24 */ /* 0x000fe2000f8e00ff */
[----:B------:R-:W-:Y:S01]  /*50d0*/  LOP3.LUT R68, R2, R68, RZ, 0xfc, !PT ;  /* 0x0000004402447212 */ /* 0x000fe200078efcff */
[----:B------:R-:W1:Y:S01]  /*50e0*/  LDCU.64 UR52, c[0x0][0x348] ;  /* 0x00006900ff3477ac */ /* 0x000e620008000a00 */
[----:B------:R-:W-:-:S02]  /*50f0*/  SEL R75, R75, 0xfffffff0, !P2 ;  /* 0xfffffff04b4b7807 */ /* 0x000fc40005000000 */
[----:B------:R-:W1:Y:S01]  /*5100*/  LDC R27, c[0x0][0xb30] ;  /* 0x0002cc00ff1b7b82 */ /* 0x000e620000000800 */
[----:B------:R-:W-:Y:S01]  /*5110*/  SEL R74, R74, 0xffffffe0, !P1 ;  /* 0xffffffe04a4a7807 */ /* 0x000fe20004800000 */
[----:B------:R-:W1:Y:S01]  /*5120*/  LDCU.64 UR38, c[0x0][0x888] ;  /* 0x00011100ff2677ac */ /* 0x000e620008000a00 */
[----:B------:R-:W1:Y:S05]  /*5130*/  LDCU.64 UR44, c[0x0][0x890] ;  /* 0x00011200ff2c77ac */ /* 0x000e6a0008000a00 */
[----:B------:R-:W1:Y:S01]  /*5140*/  LDC.64 R60, c[0x0][0xb10] ;  /* 0x0002c400ff3c7b82 */ /* 0x000e620000000a00 */
[----:B------:R-:W-:Y:S01]  /*5150*/  UMOV UR49, URZ ;  /* 0x000000ff00317c82 */ /* 0x000fe20008000000 */
[----:B------:R-:W-:-:S06]  /*5160*/  UMOV UR51, URZ ;  /* 0x000000ff00337c82 */ /* 0x000fcc0008000000 */
[----:B------:R-:W1:Y:S08]  /*5170*/  LDC.64 R24, c[0x0][0xb18] ;  /* 0x0002c600ff187b82 */ /* 0x000e700000000a00 */
[----:B------:R-:W1:Y:S08]  /*5180*/  LDC.64 R22, c[0x0][0xb28] ;  /* 0x0002ca00ff167b82 */ /* 0x000e700000000a00 */
[----:B------:R-:W1:Y:S01]  /*5190*/  LDC.64 R58, c[0x0][0x8b0] ;  /* 0x00022c00ff3a7b82 */ /* 0x000e620000000a00 */
[----:B---3--:R-:W-:-:S07]  /*51a0*/  IMAD.IADD R32, R0, 0x1, R32 ;  /* 0x0000000100207824 */ /* 0x008fce00078e0220 */
[----:B------:R-:W3:Y:S08]  /*51b0*/  LDC.64 R56, c[0x0][0x8a8] ;  /* 0x00022a00ff387b82 */ /* 0x000ef00000000a00 */
[----:B--2-4-:R-:W1:Y:S02]  /*51c0*/  LDC R66, c[0x0][0x374] ;  /* 0x0000dd00ff427b82 */ /* 0x014e640000000800 */
.L_x_161:
[C---:B------:R-:W-:Y:S02]  /*51d0*/  LEA R0, R79.reuse, UR48, 0x3 ;  /* 0x000000304f007c11 */ /* 0x040fe4000f8e18ff */
[----:B------:R-:W-:Y:S02]  /*51e0*/  SHF.L.U32 R2, R72, 0x1f, RZ ;  /* 0x0000001f48027819 */ /* 0x000fe400000006ff */
[----:B------:R-:W-:Y:S02]  /*51f0*/  LEA R16, R79, UR48, 0x4 ;  /* 0x000000304f107c11 */ /* 0x000fe4000f8e20ff */
[----:B------:R-:W2:Y:S02]  /*5200*/  SYNCS.PHASECHK.TRANS64.TRYWAIT P0, [R0+URZ+0x80], R2 ;  /* 0x00008002000075a7 */ /* 0x000ea400080011ff */
[----:B--2---:R-:W-:Y:S05]  /*5210*/  @!P0 BRA `(.L_x_86) ;  /* 0x0000006400bc8947 */ /* 0x004fea0003800000 */
.L_x_215:
[----:B------:R-:W4:Y:S01]  /*5220*/  LDC.64 R10, c[0x0][0xb10] ;  /* 0x0002c400ff0a7b82 */ /* 0x000f220000000a00 */
[----:B------:R-:W3:Y:S01]  /*5230*/  LDS.128 R16, [R16+0x110] ;  /* 0x0001100010107984 */ /* 0x000ee20000000c00 */
[----:B-1----:R-:W-:Y:S01]  /*5240*/  ISETP.NE.AND P1, PT, R27, 0x1, PT ;  /* 0x000000011b00780c */ /* 0x002fe20003f25270 */
[----:B--2---:R-:W-:Y:S01]  /*5250*/  VIADD R0, R0, 0x90 ;  /* 0x0000009000007836 */ /* 0x004fe20000000000 */
[----:B------:R-:W-:Y:S04]  /*5260*/  ISETP.GE.AND P0, PT, R26, 0x1, PT ;  /* 0x000000011a00780c */ /* 0x000fe80003f06270 */
[----:B------:R-:W1:Y:S01]  /*5270*/  LDC.64 R8, c[0x0][0xb18] ;  /* 0x0002c600ff087b82 */ /* 0x000e620000000a00 */
[----:B------:R-:W-:Y:S01]  /*5280*/  PRMT R0, RZ, 0x654, R0 ;  /* 0x00000654ff007816 */ /* 0x000fe20000000000 */
[----:B------:R-:W-:Y:S01]  /*5290*/  @!PT LDS RZ, [RZ] ;  /* 0x00000000fffff984 */ /* 0x000fe20000000800 */
[----:B------:R-:W-:Y:S01]  /*52a0*/  @!PT LDS RZ, [RZ] ;  /* 0x00000000fffff984 */ /* 0x000fe20000000800 */
[----:B------:R-:W-:Y:S01]  /*52b0*/  @!PT LDS RZ, [RZ] ;  /* 0x00000000fffff984 */ /* 0x000fe20000000800 */
[----:B------:R-:W-:Y:S01]  /*52c0*/  @!PT LDS RZ, [RZ] ;  /* 0x00000000fffff984 */ /* 0x000fe20000000800 */
[----:B------:R2:W-:Y:S06]  /*52d0*/  MEMBAR.ALL.CTA ;  /* 0x0000000000007992 */ /* 0x0005ec0000008000 */
[----:B--2---:R-:W2:Y:S01]  /*52e0*/  FENCE.VIEW.ASYNC.S ;  /* 0x00000000000073c6 */ /* 0x004ea20000000000 */
[----:B------:R-:W1:Y:S08]  /*52f0*/  @!P1 LDC R12, c[0x0][0xb20] ;  /* 0x0002c800ff0c9b82 */ /* 0x000e700000000800 */
[----:B------:R-:W1:Y:S01]  /*5300*/  @!P1 LDC R7, c[0x0][0xb0c] ;  /* 0x0002c300ff079b82 */ /* 0x000e620000000800 */
[----:B--2---:R2:W-:Y:S01]  /*5310*/  SYNCS.ARRIVE.TRANS64.RED.A1T0 RZ, [R0+URZ], RZ ;  /* 0x000000ff00ff79a7 */ /* 0x0045e200081004ff */
[----:B---3--:R-:W-:Y:S04]  /*5320*/  LOP3.LUT P4, RZ, R18, 0x1, RZ, 0xc0, !PT ;  /* 0x0000000112ff7812 */ /* 0x008fe8000788c0ff */
[----:B------:R-:W-:Y:S09]  /*5330*/  P2R R77, PR, RZ, 0x10 ;  /* 0x00000010ff4d7803 */ /* 0x000ff20000000000 */
[----:B------:R-:W-:Y:S02]  /*5340*/  @P4 MOV R30, R16 ;  /* 0x00000010001e4202 */ /* 0x000fe40000000f00 */
[----:B------:R-:W-:Y:S01]  /*5350*/  @P4 LOP3.LUT R29, R17, 0xffff, RZ, 0xc0, !PT ;  /* 0x0000ffff111d4812 */ /* 0x000fe200078ec0ff */
[----:B--2-4-:R-:W-:Y:S06]  /*5360*/  @!P0 BRA `(.L_x_87) ;  /* 0x0000000000a48947 */ /* 0x014fec0003800000 */
[----:B------:R-:W-:Y:S01]  /*5370*/  IMAD.HI.U32 R0, R66, R25, RZ ;  /* 0x0000001942007227 */ /* 0x000fe200078e00ff */
[----:B------:R-:W-:Y:S02]  /*5380*/  ISETP.NE.AND P0, PT, R24, 0x1, PT ;  /* 0x000000011800780c */ /* 0x000fe40003f05270 */
[----:B------:R-:W-:Y:S01]  /*5390*/  ISETP.NE.AND P2, PT, R26, 0x1, PT ;  /* 0x000000011a00780c */ /* 0x000fe20003f45270 */
[----:B------:R-:W-:Y:S01]  /*53a0*/  IMAD.HI.U32 R4, R67, R60, RZ ;  /* 0x0000003c43047227 */ /* 0x000fe200078e00ff */
[----:B------:R-:W-:Y:S02]  /*53b0*/  SHF.R.U32.HI R0, RZ, R65, R0 ;  /* 0x00000041ff007219 */ /* 0x000fe40000011600 */
[----:B------:R-:W-:Y:S01]  /*53c0*/  ISETP.NE.AND P3, PT, R28, 0x1, PT ;  /* 0x000000011c00780c */ /* 0x000fe20003f65270 */
[----:B------:R-:W-:Y:S01]  /*53d0*/  IMAD.HI.U32 R6, R29, R25, RZ ;  /* 0x000000191d067227 */ /* 0x000fe200078e00ff */
[-C--:B------:R-:W-:Y:S02]  /*53e0*/  SHF.R.U32.HI R4, RZ, R61.reuse, R4 ;  /* 0x0000003dff047219 */ /* 0x080fe40000011604 */
[----:B------:R-:W-:Y:S01]  /*53f0*/  SEL R0, R66, R0, !P0 ;  /* 0x0000000042007207 */ /* 0x000fe20004000000 */
[----:B------:R-:W-:Y:S01]  /*5400*/  IMAD.HI.U32 R5, R30, R60, RZ ;  /* 0x0000003c1e057227 */ /* 0x000fe200078e00ff */
[----:B------:R-:W-:Y:S03]  /*5410*/  SEL R4, R67, R4, !P3 ;  /* 0x0000000443047207 */ /* 0x000fe60005800000 */
[-C--:B------:R-:W-:Y:S01]  /*5420*/  IMAD.HI.U32 R3, R0, R22.reuse, RZ ;  /* 0x0000001600037227 */ /* 0x080fe200078e00ff */
[----:B------:R-:W-:Y:S03]  /*5430*/  SHF.R.U32.HI R5, RZ, R61, R5 ;  /* 0x0000003dff057219 */ /* 0x000fe60000011605 */
[----:B------:R-:W-:Y:S01]  /*5440*/  IMAD.HI.U32 R2, R4, R22, RZ ;  /* 0x0000001604027227 */ /* 0x000fe200078e00ff */
[----:B------:R-:W-:Y:S02]  /*5450*/  @P2 SHF.R.U32.HI R0, RZ, R23, R3 ;  /* 0x00000017ff002219 */ /* 0x000fe40000011603 */
[----:B------:R-:W-:Y:S02]  /*5460*/  SHF.R.U32.HI R3, RZ, R65, R6 ;  /* 0x00000041ff037219 */ /* 0x000fe40000011606 */
[----:B------:R-:W-:Y:S01]  /*5470*/  @P2 SHF.R.U32.HI R4, RZ, R23, R2 ;  /* 0x00000017ff042219 */ /* 0x000fe20000011602 */
[----:B------:R-:W-:Y:S01]  /*5480*/  IMAD R0, R26, R0, RZ ;  /* 0x000000001a007224 */ /* 0x000fe200078e02ff */
[----:B------:R-:W-:Y:S02]  /*5490*/  SEL R3, R29, R3, !P0 ;  /* 0x000000031d037207 */ /* 0x000fe40004000000 */
[----:B------:R-:W-:Y:S01]  /*54a0*/  SEL R2, R30, R5, !P3 ;  /* 0x000000051e027207 */ /* 0x000fe20005800000 */
[----:B------:R-:W-:Y:S01]  /*54b0*/  IMAD R5, R26, R4, RZ ;  /* 0x000000041a057224 */ /* 0x000fe200078e02ff */
[C---:B------:R-:W-:Y:S01]  /*54c0*/  ISETP.GE.AND P0, PT, R3.reuse, R0, PT ;  /* 0x000000000300720c */ /* 0x040fe20003f06270 */
[C---:B------:R-:W-:Y:S03]  /*54d0*/  IMAD.HI.U32 R0, R3.reuse, R22, RZ ;  /* 0x0000001603007227 */ /* 0x040fe600078e00ff */
[C---:B------:R-:W-:Y:S02]  /*54e0*/  ISETP.GE.OR P0, PT, R2.reuse, R5, P0 ;  /* 0x000000050200720c */ /* 0x040fe40000706670 */
[----:B------:R-:W-:Y:S04]  /*54f0*/  SHF.R.U32.HI R0, RZ, R23, R0 ;  /* 0x00000017ff007219 */ /* 0x000fe80000011600 */
[C---:B------:R-:W-:Y:S05]  /*5500*/  SEL R6, R3.reuse, R0, !P2 ;  /* 0x0000000003067207 */ /* 0x040fea0005000000 */
        /* <DEDUP_REMOVED lines=14> */
[----:B------:R-:W-:Y:S07]  /*55f0*/  IMAD R29, R3, R24, R29 ;  /* 0x00000018031d7224 */ /* 0x000fee00078e021d */
.L_x_87:
[----:B-1----:R-:W-:Y:S01]  /*5600*/  @!P1 ISETP.NE.AND P0, PT, R8, 0x1, PT ;  /* 0x000000010800980c */ /* 0x002fe20003f05270 */
[----:B------:R-:W-:Y:S01]  /*5610*/  @!P1 IMAD.HI.U32 R2, R29, R9, RZ ;  /* 0x000000091d029227 */ /* 0x000fe200078e00ff */
[----:B------:R-:W-:Y:S01]  /*5620*/  R2UR UR42, R15 ;  /* 0x000000000f2a72ca */ /* 0x000fe200000e0000 */
[----:B------:R-:W-:Y:S01]  /*5630*/  BSSY.RECONVERGENT B6, `(.L_x_88) ;  /* 0x0000031000067945 */ /* 0x000fe20003800200 */
[----:B------:R-:W-:Y:S01]  /*5640*/  R2UR UR41, R14 ;  /* 0x000000000e2972ca */ /* 0x000fe200000e0000 */
[----:B------:R-:W-:Y:S01]  /*5650*/  @!P1 IMAD.HI.U32 R0, R30, R10, RZ ;  /* 0x0000000a1e009227 */ /* 0x000fe200078e00ff */
[----:B------:R-:W-:Y:S02]  /*5660*/  @!P1 SHF.R.U32.HI R2, RZ, R12, R2 ;  /* 0x0000000cff029219 */ /* 0x000fe40000011602 */
[----:B------:R-:W-:Y:S01]  /*5670*/  @!P1 ISETP.NE.AND P2, PT, R7, 0x1, PT ;  /* 0x000000010700980c */ /* 0x000fe20003f45270 */
[----:B------:R-:W-:Y:S01]  /*5680*/  VIADD R79, R79, 0x1 ;  /* 0x000000014f4f7836 */ /* 0x000fe20000000000 */
[----:B------:R-:W-:Y:S02]  /*5690*/  @!P1 SEL R2, R29, R2, !P0 ;  /* 0x000000021d029207 */ /* 0x000fe40004000000 */
[----:B------:R-:W-:Y:S02]  /*56a0*/  @!P1 SHF.R.U32.HI R0, RZ, R11, R0 ;  /* 0x0000000bff009219 */ /* 0x000fe40000011600 */
[----:B------:R-:W-:Y:S01]  /*56b0*/  LOP3.LUT P0, RZ, R70, 0x3f0, RZ, 0xc0, !PT ;  /* 0x000003f046ff7812 */ /* 0x000fe2000780c0ff */
[----:B------:R-:W-:Y:S01]  /*56c0*/  USHF.L.U32 UR42, UR42, 0x6, URZ ;  /* 0x000000062a2a7899 */ /* 0x000fe200080006ff */
[----:B------:R-:W-:Y:S01]  /*56d0*/  @!P1 SEL R3, R30, R0, !P2 ;  /* 0x000000001e039207 */ /* 0x000fe20005000000 */
[----:B------:R-:W-:Y:S01]  /*56e0*/  USHF.L.U32 UR41, UR41, 0x8, URZ ;  /* 0x0000000829297899 */ /* 0x000fe200080006ff */
[----:B------:R-:W-:Y:S03]  /*56f0*/  @P4 SHF.R.U32.HI R71, RZ, 0x10, R17 ;  /* 0x00000010ff474819 */ /* 0x000fe60000011611 */
[----:B------:R-:W-:Y:S02]  /*5700*/  @!P1 IMAD.IADD R0, R2, 0x1, -R3 ;  /* 0x0000000102009824 */ /* 0x000fe400078e0a03 */
[----:B------:R-:W-:Y:S02]  /*5710*/  @!P1 IMAD.IADD R2, R3, 0x1, -R2 ;  /* 0x0000000103029824 */ /* 0x000fe400078e0a02 */
[----:B------:R-:W-:Y:S02]  /*5720*/  @!P1 IMAD R30, R0, R7, R30 ;  /* 0x00000007001e9224 */ /* 0x000fe400078e021e */
[----:B------:R-:W-:Y:S01]  /*5730*/  @!P1 IMAD R29, R2, R8, R29 ;  /* 0x00000008021d9224 */ /* 0x000fe200078e021d */
[----:B------:R-:W-:Y:S06]  /*5740*/  @!P0 BRA `(.L_x_89) ;  /* 0x00000000007c8947 */ /* 0x000fec0003800000 */
[----:B------:R-:W1:Y:S01]  /*5750*/  LDCU.64 UR8, c[0x4][0x80] ;  /* 0x01001000ff0877ac */ /* 0x000e620008000a00 */
[----:B------:R-:W-:Y:S01]  /*5760*/  MOV R2, 0x0 ;  /* 0x0000000000027802 */ /* 0x000fe20000000f00 */
[----:B------:R-:W-:Y:S02]  /*5770*/  HFMA2 R12, -RZ, RZ, 0, 5.9604644775390625e-08 ;  /* 0x00000001ff0c7431 */ /* 0x000fe400000001ff */
[----:B------:R-:W-:Y:S01]  /*5780*/  IMAD.MOV.U32 R8, RZ, RZ, 0x70 ;  /* 0x00000070ff087424 */ /* 0x000fe200078e00ff */
[----:B------:R2:W3:Y:S01]  /*5790*/  LDC.64 R14, c[0x4][R2] ;  /* 0x01000000020e7b82 */ /* 0x0004e20000000a00 */
[----:B------:R-:W4:Y:S01]  /*57a0*/  LDCU.64 UR6, c[0x4][0x88] ;  /* 0x01001100ff0677ac */ /* 0x000f220008000a00 */
[----:B------:R-:W-:Y:S01]  /*57b0*/  IMAD.MOV.U32 R13, RZ, RZ, RZ ;  /* 0x000000ffff0d7224 */ /* 0x000fe200078e00ff */
[----:B------:R-:W2:Y:S01]  /*57c0*/  LDCU.64 UR4, c[0x4][0x8] ;  /* 0x01000100ff0477ac */ /* 0x000ea20008000a00 */
[----:B-1----:R-:W-:Y:S01]  /*57d0*/  MOV R5, UR9 ;  /* 0x0000000900057c02 */ /* 0x002fe20008000f00 */
[----:B------:R-:W-:Y:S01]  /*57e0*/  IMAD.U32 R4, RZ, RZ, UR8 ;  /* 0x00000008ff047e24 */ /* 0x000fe2000f8e00ff */
[----:B----4-:R-:W-:Y:S01]  /*57f0*/  MOV R7, UR7 ;  /* 0x0000000700077c02 */ /* 0x010fe20008000f00 */
[----:B------:R-:W-:Y:S01]  /*5800*/  IMAD.U32 R6, RZ, RZ, UR6 ;  /* 0x00000006ff067e24 */ /* 0x000fe2000f8e00ff */
[----:B--2---:R-:W-:Y:S01]  /*5810*/  MOV R11, UR5 ;  /* 0x00000005000b7c02 */ /* 0x004fe20008000f00 */
[----:B------:R-:W-:Y:S02]  /*5820*/  IMAD.U32 R10, RZ, RZ, UR4 ;  /* 0x00000004ff0a7e24 */ /* 0x000fe4000f8e00ff */
[----:B------:R-:W-:Y:S07]  /*5830*/  LEPC R20, `(.L_x_90) ;  /* 0x000000001014794e */ /* 0x000fee0000000000 */
[----:B---3-5:R-:W-:Y:S05]  /*5840*/  CALL.ABS.NOINC R14 ;  /* 0x000000000e007343 */ /* 0x028fea0003c00000 */
.L_x_90:
[----:B------:R-:W1:Y:S01]  /*5850*/  LDCU.64 UR8, c[0x4][0x80] ;  /* 0x01001000ff0877ac */ /* 0x000e620008000a00 */
[----:B------:R-:W2:Y:S01]  /*5860*/  LDC.64 R2, c[0x4][R2] ;  /* 0x0100000002027b82 */ /* 0x000ea20000000a00 */
[----:B------:R-:W-:Y:S02]  /*5870*/  HFMA2 R12, -RZ, RZ, 0, 5.9604644775390625e-08 ;  /* 0x00000001ff0c7431 */ /* 0x000fe400000001ff */
[----:B------:R-:W-:Y:S02]  /*5880*/  IMAD.MOV.U32 R8, RZ, RZ, 0x70 ;  /* 0x00000070ff087424 */ /* 0x000fe400078e00ff */
[----:B------:R-:W-:Y:S01]  /*5890*/  IMAD.MOV.U32 R13, RZ, RZ, RZ ;  /* 0x000000ffff0d7224 */ /* 0x000fe200078e00ff */
[----:B------:R-:W3:Y:S01]  /*58a0*/  LDCU.64 UR6, c[0x4][0x88] ;  /* 0x01001100ff0677ac */ /* 0x000ee20008000a00 */
[----:B------:R-:W4:Y:S01]  /*58b0*/  LDCU.64 UR4, c[0x4][0x8] ;  /* 0x01000100ff0477ac */ /* 0x000f220008000a00 */
[----:B-1----:R-:W-:Y:S02]  /*58c0*/  MOV R4, UR8 ;  /* 0x0000000800047c02 */ /* 0x002fe40008000f00 */
[----:B------:R-:W-:Y:S02]  /*58d0*/  MOV R5, UR9 ;  /* 0x0000000900057c02 */ /* 0x000fe40008000f00 */
[----:B---3--:R-:W-:Y:S01]  /*58e0*/  MOV R7, UR7 ;  /* 0x0000000700077c02 */ /* 0x008fe20008000f00 */
[----:B------:R-:W-:Y:S01]  /*58f0*/  IMAD.U32 R6, RZ, RZ, UR6 ;  /* 0x00000006ff067e24 */ /* 0x000fe2000f8e00ff */
[----:B----4-:R-:W-:Y:S01]  /*5900*/  MOV R11, UR5 ;  /* 0x00000005000b7c02 */ /* 0x010fe20008000f00 */
[----:B------:R-:W-:Y:S02]  /*5910*/  IMAD.U32 R10, RZ, RZ, UR4 ;  /* 0x00000004ff0a7e24 */ /* 0x000fe4000f8e00ff */
[----:B------:R-:W-:Y:S07]  /*5920*/  LEPC R20, `(.L_x_89) ;  /* 0x000000001014794e */ /* 0x000fee0000000000 */
[----:B--2---:R-:W-:Y:S05]  /*5930*/  CALL.ABS.NOINC R2 ;  /* 0x0000000002007343 */ /* 0x004fea0003c00000 */
.L_x_89:
[----:B------:R-:W-:Y:S05]  /*5940*/  BSYNC.RECONVERGENT B6 ;  /* 0x0000000000067941 */ /* 0x000fea0003800200 */
.L_x_88:
[----:B------:R-:W-:Y:S01]  /*5950*/  ISETP.NE.U32.AND P4, PT, R58, RZ, PT ;  /* 0x000000ff3a00720c */ /* 0x000fe20003f85070 */
[----:B------:R-:W-:Y:S01]  /*5960*/  UISETP.NE.AND UP2, UPT, UR50, URZ, UPT ;  /* 0x000000ff3200728c */ /* 0x000fe2000bf45270 */
[----:B------:R-:W-:Y:S01]  /*5970*/  ISETP.NE.U32.AND P2, PT, RZ, UR38, PT ;  /* 0x00000026ff007c0c */ /* 0x000fe2000bf45070 */
[----:B------:R-:W-:Y:S01]  /*5980*/  UISETP.NE.U32.AND UP1, UPT, UR44, URZ, UPT ;  /* 0x000000ff2c00728c */ /* 0x000fe2000bf25070 */
[----:B------:R-:W-:Y:S01]  /*5990*/  ISETP.NE.AND.EX P4, PT, R59, RZ, PT, P4 ;  /* 0x000000ff3b00720c */ /* 0x000fe20003f85340 */
[----:B------:R-:W-:Y:S01]  /*59a0*/  UPLOP3.LUT UP0, UPT, UPT, UPT, UPT, 0x40, 0x4 ;  /* 0x000000000004789c */ /* 0x000fe20003f0e870 */
[----:B------:R-:W-:Y:S01]  /*59b0*/  ISETP.NE.AND.EX P2, PT, RZ, UR39, PT, P2 ;  /* 0x00000027ff007c0c */ /* 0x000fe2000bf45320 */
[----:B------:R-:W-:Y:S01]  /*59c0*/  UISETP.NE.AND.EX UP1, UPT, UR45, URZ, UPT, UP1 ;  /* 0x000000ff2d00728c */ /* 0x000fe2000bf25310 */
[----:B------:R-:W-:Y:S04]  /*59d0*/  PLOP3.LUT P1, PT, PT, PT, UP2, 0x80, 0x8 ;  /* 0x000000000008781c */ /* 0x000fe80003f2f028 */
[----:B------:R-:W-:Y:S06]  /*59e0*/  @UP2 UPLOP3.LUT UP0, UPT, UPT, UPT, UP1, 0x80, 0x8 ;  /* 0x000000000008289c */ /* 0x000fec0003f0f010 */
[----:B------:R-:W-:Y:S01]  /*59f0*/  PLOP3.LUT P0, PT, PT, PT, UP0, 0x80, 0x8 ;  /* 0x000000000008781c */ /* 0x000fe20003f0f008 */
[----:B------:R-:W-:Y:S01]  /*5a00*/  @!UPT UIADD3 URZ, UPT, UPT, URZ, URZ, URZ ;  /* 0x000000fffffff290 */ /* 0x000fe2000fffe0ff */
[----:B------:R-:W-:Y:S11]  /*5a10*/  BRA.U !UP1, `(.L_x_91) ;  /* 0x0000000109387547 */ /* 0x000ff6000b800000 */
[----:B------:R-:W-:Y:S01]  /*5a20*/  UISETP.NE.U32.AND UP0, UPT, UR38, URZ, UPT ;  /* 0x000000ff2600728c */ /* 0x000fe2000bf05070 */
[----:B------:R-:W-:Y:S02]  /*5a30*/  HFMA2 R0, -RZ, RZ, 0, 5.9604644775390625e-08 ;  /* 0x00000001ff007431 */ /* 0x000fe400000001ff */
[----:B------:R-:W-:Y:S01]  /*5a40*/  IMAD.MOV.U32 R64, RZ, RZ, 0x1 ;  /* 0x00000001ff407424 */ /* 0x000fe200078e00ff */
[----:B------:R-:W-:Y:S06]  /*5a50*/  UISETP.NE.AND.EX UP0, UPT, UR39, URZ, UPT, UP0 ;  /* 0x000000ff2700728c */ /* 0x000fec000bf05300 */
[----:B------:R-:W-:Y:S05]  /*5a60*/  PLOP3.LUT P3, PT, PT, PT, UP0, 0x80, 0x8 ;  /* 0x000000000008781c */ /* 0x000fea0003f6f008 */
[----:B------:R-:W1:Y:S01]  /*5a70*/  @UP0 LDCU.64 UR6, c[0x0][0x888] ;  /* 0x00011100ff0607ac */ /* 0x000e620008000a00 */
[----:B------:R-:W-:Y:S07]  /*5a80*/  @UP0 UIMAD UR4, UR36, UR44, URZ ;  /* 0x0000002c240402a4 */ /* 0x000fee000f8e02ff */
[----:B------:R-:W-:Y:S01]  /*5a90*/  @!P3 PRMT R64, R0, 0x7610, R64 ;  /* 0x000076100040b816 */ /* 0x000fe20000000040 */
[----:B-1----:R-:W-:Y:S03]  /*5aa0*/  @UP0 UIMAD.WIDE UR6, UR4, 0x4, UR6 ;  /* 0x00000004040608a5 */ /* 0x002fe6000f8e0206 */
[----:B------:R-:W1:Y:S03]  /*5ab0*/  @!UP0 LDCU UR4, c[0x0][0x880] ;  /* 0x00011000ff0487ac */ /* 0x000e660008000800 */
[----:B------:R-:W-:Y:S01]  /*5ac0*/  IMAD.U32 R2, RZ, RZ, UR6 ;  /* 0x00000006ff027e24 */ /* 0x000fe2000f8e00ff */
[----:B------:R-:W-:Y:S05]  /*5ad0*/  MOV R3, UR7 ;  /* 0x0000000700037c02 */ /* 0x000fea0008000f00 */
[----:B-----5:R2:W5:Y:S02]  /*5ae0*/  @P3 LDG.E R35, desc[UR46][R2.64] ;  /* 0x0000002e02233981 */ /* 0x020564000c1e1900 */
[----:B-12---:R-:W-:Y:S02]  /*5af0*/  @!P3 IMAD.U32 R35, RZ, RZ, UR4 ;  /* 0x00000004ff23be24 */ /* 0x006fe4000f8e00ff */
.L_x_91:
[----:B------:R-:W-:Y:S05]  /*5b00*/  @!P4 BRA `(.L_x_92) ;  /* 0x000000000020c947 */ /* 0x000fea0003800000 */
[----:B------:R-:W-:Y:S04]  /*5b10*/  ISETP.NE.U32.AND P3, PT, R56, RZ, PT ;  /* 0x000000ff3800720c */ /* 0x000fe80003f65070 */
[----:B------:R-:W-:Y:S11]  /*5b20*/  ISETP.NE.AND.EX P3, PT, R57, RZ, PT, P3 ;  /* 0x000000ff3900720c */ /* 0x000ff60003f65330 */
[----:B------:R-:W-:Y:S02]  /*5b30*/  @!UPT UIADD3 URZ, UPT, UPT, URZ, URZ, URZ ;  /* 0x000000fffffff290 */ /* 0x000fe4000fffe0ff */
[----:B------:R-:W1:Y:S01]  /*5b40*/  @P3 LDC.64 R2, c[0x0][0x8a8] ;  /* 0x00022a00ff023b82 */ /* 0x000e620000000a00 */
[----:B------:R-:W-:Y:S04]  /*5b50*/  @P3 IMAD R0, R58, UR36, RZ ;  /* 0x000000243a003c24 */ /* 0x000fe8000f8e02ff */
[----:B-1----:R-:W-:Y:S05]  /*5b60*/  @P3 IMAD.WIDE R2, R0, 0x4, R2 ;  /* 0x0000000400023825 */ /* 0x002fea00078e0202 */
[----:B-----5:R1:W5:Y:S02]  /*5b70*/  @P3 LDG.E R33, desc[UR46][R2.64] ;  /* 0x0000002e02213981 */ /* 0x020364000c1e1900 */
[----:B-1----:R-:W2:Y:S02]  /*5b80*/  @!P3 LDC R33, c[0x0][0x8a0] ;  /* 0x00022800ff21bb82 */ /* 0x002ea40000000800 */
.L_x_92:
[----:B-----5:R-:W-:Y:S01]  /*5b90*/  FSETP.NEU.AND P3, PT, R35, RZ, PT ;  /* 0x000000ff2300720b */ /* 0x020fe20003f6d000 */
[----:B------:R-:W-:Y:S01]  /*5ba0*/  IMAD.SHL.U32 R87, R68, 0x4, RZ ;  /* 0x0000000444577824 */ /* 0x000fe200078e00ff */
[----:B------:R-:W-:Y:S01]  /*5bb0*/  SEL R4, RZ, 0xffffffff, P2 ;  /* 0xffffffffff047807 */ /* 0x000fe20001000000 */
[----:B------:R-:W-:Y:S01]  /*5bc0*/  BSSY B1, `(.L_x_93) ;  /* 0x0000042000017945 */ /* 0x000fe20003800000 */
[----:B------:R-:W-:Y:S01]  /*5bd0*/  @P1 LOP3.LUT P2, RZ, R64, 0xff, RZ, 0xc0, !PT ;  /* 0x000000ff40ff1812 */ /* 0x000fe2000784c0ff */
[----:B------:R-:W-:Y:S01]  /*5be0*/  VIADD R82, R87, UR48 ;  /* 0x0000003057527c36 */ /* 0x000fe20008000000 */
[----:B------:R-:W-:Y:S01]  /*5bf0*/  @P1 SEL R0, RZ, 0xffffffff, P3 ;  /* 0xffffffffff001807 */ /* 0x000fe20001800000 */
[----:B------:R-:W-:Y:S01]  /*5c00*/  IMAD.MOV.U32 R88, RZ, RZ, 0x1 ;  /* 0x00000001ff587424 */ /* 0x000fe200078e00ff */
[----:B------:R-:W-:Y:S01]  /*5c10*/  LEA R83, R31, UR48, 0x3 ;  /* 0x000000301f537c11 */ /* 0x000fe2000f8e18ff */
[----:B------:R-:W-:Y:S01]  /*5c20*/  IMAD.MOV.U32 R86, RZ, RZ, RZ ;  /* 0x000000ffff567224 */ /* 0x000fe200078e00ff */
[----:B------:R-:W-:Y:S02]  /*5c30*/  @P0 SEL R0, R4, R0, !P2 ;  /* 0x0000000004000207 */ /* 0x000fe40005000000 */
[----:B------:R-:W-:Y:S02]  /*5c40*/  CS2R R46, SRZ ;  /* 0x00000000002e7805 */ /* 0x000fe4000001ff00 */
[----:B------:R-:W-:Y:S02]  /*5c50*/  SHF.L.U32 R2, R73, 0x1f, RZ ;  /* 0x0000001f49027819 */ /* 0x000fe400000006ff */
[----:B------:R-:W-:Y:S02]  /*5c60*/  CS2R R44, SRZ ;  /* 0x00000000002c7805 */ /* 0x000fe4000001ff00 */
[----:B------:R-:W-:Y:S02]  /*5c70*/  @P1 LOP3.LUT R0, R0, 0x1, RZ, 0xc0, !PT ;  /* 0x0000000100001812 */ /* 0x000fe400078ec0ff */
[----:B------:R-:W-:Y:S02]  /*5c80*/  CS2R R42, SRZ ;  /* 0x00000000002a7805 */ /* 0x000fe4000001ff00 */
[----:B------:R-:W-:Y:S02]  /*5c90*/  PLOP3.LUT P2, PT, PT, PT, UP1, 0x80, 0x8 ;  /* 0x000000000008781c */ /* 0x000fe40003f4f018 */
[----:B------:R-:W-:Y:S02]  /*5ca0*/  CS2R R40, SRZ ;  /* 0x0000000000287805 */ /* 0x000fe4000001ff00 */
[----:B------:R-:W-:Y:S02]  /*5cb0*/  ISETP.NE.U32.OR P6, PT, R0, 0x1, !P1 ;  /* 0x000000010000780c */ /* 0x000fe40004fc5470 */
[----:B------:R-:W-:Y:S02]  /*5cc0*/  CS2R R50, SRZ ;  /* 0x0000000000327805 */ /* 0x000fe4000001ff00 */
[----:B------:R-:W-:Y:S02]  /*5cd0*/  LEA.HI R34, R31, R31, RZ, 0x1 ;  /* 0x0000001f1f227211 */ /* 0x000fe400078f08ff */
[----:B------:R-:W-:Y:S02]  /*5ce0*/  CS2R R48, SRZ ;  /* 0x0000000000307805 */ /* 0x000fe4000001ff00 */
[----:B------:R-:W-:Y:S02]  /*5cf0*/  LOP3.LUT P4, R78, R64, 0xff, RZ, 0xc0, !PT ;  /* 0x000000ff404e7812 */ /* 0x000fe4000788c0ff */
[----:B------:R-:W-:Y:S02]  /*5d00*/  CS2R R54, SRZ ;  /* 0x0000000000367805 */ /* 0x000fe4000001ff00 */
[----:B------:R-:W-:Y:S02]  /*5d10*/  SEL R3, RZ, 0xffffffff, P3 ;  /* 0xffffffffff037807 */ /* 0x000fe40001800000 */
[----:B------:R-:W-:Y:S02]  /*5d20*/  CS2R R52, SRZ ;  /* 0x0000000000347805 */ /* 0x000fe4000001ff00 */
[----:B------:R-:W-:Y:S01]  /*5d30*/  P2R R80, PR, RZ, 0x40 ;  /* 0x00000040ff507803 */ /* 0x000fe20000000000 */
[----:B------:R-:W-:Y:S01]  /*5d40*/  VIADD R84, R82, 0x400 ;  /* 0x0000040052547836 */ /* 0x000fe20000000000 */
[----:B------:R-:W-:Y:S01]  /*5d50*/  @P2 SEL R3, R4, R3, !P4 ;  /* 0x0000000304032207 */ /* 0x000fe20006000000 */
[----:B------:R-:W-:Y:S01]  /*5d60*/  IMAD.IADD R81, R74, 0x1, R82 ;  /* 0x000000014a517824 */ /* 0x000fe200078e0252 */
[----:B------:R-:W-:Y:S02]  /*5d70*/  @P6 SHF.L.U32 R0, RZ, 0x1f, RZ ;  /* 0x0000001fff006819 */ /* 0x000fe400000006ff */
[----:B------:R-:W-:Y:S02]  /*5d80*/  LOP3.LUT R3, R3, 0x1, RZ, 0xc0, !PT ;  /* 0x0000000103037812 */ /* 0x000fe400078ec0ff */
[----:B------:R1:W3:Y:S02]  /*5d90*/  @P6 SYNCS.PHASECHK.TRANS64.TRYWAIT P1, [UR48+0x30], R0 ;  /* 0x00003000ff0065a7 */ /* 0x0002e40008021130 */
[----:B------:R-:W-:Y:S04]  /*5da0*/  ISETP.NE.U32.AND P5, PT, R3, 0x1, PT ;  /* 0x000000010300780c */ /* 0x000fe80003fa5070 */
[----:B------:R-:W-:Y:S01]  /*5db0*/  P2R R89, PR, RZ, 0x20 ;  /* 0x00000020ff597803 */ /* 0x000fe20000000000 */
[----:B------:R4:W2:Y:S01]  /*5dc0*/  SYNCS.PHASECHK.TRANS64.TRYWAIT P0, [R83+URZ+0xa0], R2 ;  /* 0x0000a002530075a7 */ /* 0x0008a200080011ff */
[C---:B-1----:R-:W-:Y:S01]  /*5dd0*/  IMAD.SHL.U32 R0, R34.reuse, 0x80, RZ ;  /* 0x0000008022007824 */ /* 0x042fe200078e00ff */
[----:B------:R-:W-:Y:S04]  /*5de0*/  LOP3.LUT R34, R34, 0xffe, RZ, 0xc0, !PT ;  /* 0x00000ffe22227812 */ /* 0x000fe800078ec0ff */
[----:B------:R-:W-:Y:S01]  /*5df0*/  LOP3.LUT R0, R0, 0xffffff00, RZ, 0xc0, !PT ;  /* 0xffffff0000007812 */ /* 0x000fe200078ec0ff */
[----:B------:R-:W-:Y:S04]  /*5e00*/  IMAD.IADD R34, R31, 0x1, -R34 ;  /* 0x000000011f227824 */ /* 0x000fe800078e0a22 */
[----:B------:R-:W-:Y:S04]  /*5e10*/  IMAD.IADD R0, R32, 0x1, R0 ;  /* 0x0000000120007824 */ /* 0x000fe800078e0200 */
[----:B------:R-:W-:Y:S01]  /*5e20*/  IMAD R34, R34, 0x100000, R0 ;  /* 0x0010000022227824 */ /* 0x000fe200078e0200 */
[----:B---3--:R-:W-:Y:S01]  /*5e30*/  @P6 SEL R88, RZ, 0x1, !P1 ;  /* 0x00000001ff586807 */ /* 0x008fe20004800000 */
[----:B----4-:R-:W-:Y:S06]  /*5e40*/  @!P6 BRA `(.L_x_94) ;  /* 0x000000000064e947 */ /* 0x010fec0003800000 */
[----:B------:R-:W-:Y:S01]  /*5e50*/  @P5 IMAD R5, R75, 0x4, R84 ;  /* 0x000000044b055824 */ /* 0x000fe200078e0254 */
[----:B------:R-:W-:Y:S01]  /*5e60*/  ISETP.NE.AND P1, PT, R88, RZ, PT ;  /* 0x000000ff5800720c */ /* 0x000fe20003f25270 */
[----:B------:R-:W-:Y:S01]  /*5e70*/  IMAD.MOV.U32 R46, RZ, RZ, RZ ;  /* 0x000000ffff2e7224 */ /* 0x000fe200078e00ff */
[----:B------:R-:W-:Y:S01]  /*5e80*/  BSSY B0, `(.L_x_95) ;  /* 0x000000d000007945 */ /* 0x000fe20003800000 */
[----:B------:R-:W-:Y:S01]  /*5e90*/  @P5 IMAD.IADD R4, R74, 0x1, R5 ;  /* 0x000000014a045824 */ /* 0x000fe200078e0205 */
[----:B------:R-:W-:Y:S02]  /*5ea0*/  CS2R R42, SRZ ;  /* 0x00000000002a7805 */ /* 0x000fe4000001ff00 */
[----:B------:R-:W-:Y:S02]  /*5eb0*/  CS2R R40, SRZ ;  /* 0x0000000000287805 */ /* 0x000fe4000001ff00 */
[----:B------:R-:W-:Y:S02]  /*5ec0*/  CS2R R44, SRZ ;  /* 0x00000000002c7805 */ /* 0x000fe4000001ff00 */
[----:B------:R-:W-:Y:S02]  /*5ed0*/  CS2R R54, SRZ ;  /* 0x0000000000367805 */ /* 0x000fe4000001ff00 */
[----:B------:R-:W-:Y:S02]  /*5ee0*/  CS2R R52, SRZ ;  /* 0x0000000000347805 */ /* 0x000fe4000001ff00 */
[----:B------:R-:W-:Y:S02]  /*5ef0*/  CS2R R50, SRZ ;  /* 0x0000000000327805 */ /* 0x000fe4000001ff00 */
[----:B------:R-:W-:Y:S01]  /*5f00*/  CS2R R48, SRZ ;  /* 0x0000000000307805 */ /* 0x000fe2000001ff00 */
[----:B------:R-:W-:Y:S06]  /*5f10*/  @P1 BRA `(.L_x_96) ;  /* 0x00000000000c1947 */ /* 0x000fec0003800000 */
[----:B------:R-:W-:Y:S04]  /*5f20*/  SHF.L.U32 R3, RZ, 0x1f, RZ ;  /* 0x0000001fff037819 */ /* 0x000fe800000006ff */
[----:B------:R-:W1:Y:S02]  /*5f30*/  SYNCS.PHASECHK.TRANS64.TRYWAIT P1, [UR48+0x30], R3 ;  /* 0x00003003ff0075a7 */ /* 0x000e640008021130 */
[----:B-1----:R-:W-:Y:S05]  /*5f40*/  @!P1 BRA `(.L_x_97) ;  /* 0x0000005800849947 */ /* 0x002fea0003800000 */
.L_x_96:
[----:B------:R-:W-:Y:S05]  /*5f50*/  BSYNC B0 ;  /* 0x0000000000007941 */ /* 0x000fea0003800000 */
.L_x_95:
[----:B------:R-:W-:Y:S01]  /*5f60*/  ISETP.NE.AND P1, PT, R89, RZ, PT ;  /* 0x000000ff5900720c */ /* 0x000fe20003f25270 */
[----:B------:R-:W-:Y:S11]  /*5f70*/  HFMA2 R86, -RZ, RZ, 0, 5.9604644775390625e-08 ;  /* 0x00000001ff567431 */ /* 0x000ff600000001ff */
[----:B------:R-:W-:Y:S01]  /*5f80*/  @!UPT UIADD3 URZ, UPT, UPT, URZ, URZ, URZ ;  /* 0x000000fffffff290 */ /* 0x000fe2000fffe0ff */
[----:B------:R-:W-:Y:S05]  /*5f90*/  @P1 WARPSYNC.ALL ;  /* 0x0000000000001948 */ /* 0x000fea0003800000 */
[----:B------:R3:W4:Y:S04]  /*5fa0*/  @P1 LDSM.16.M88.4 R40, [R5] ;  /* 0x000000000528183b */ /* 0x0007280000000200 */
[----:B------:R3:W1:Y:S04]  /*5fb0*/  @P1 LDSM.16.M88.4 R44, [R4] ;  /* 0x00000000042c183b */ /* 0x0006680000000200 */
[----:B------:R3:W1:Y:S04]  /*5fc0*/  @P1 LDSM.16.M88.4 R52, [R87+UR48+0x400] ;  /* 0x000400305734183b */ /* 0x0006680008000200 */
[----:B------:R3:W1:Y:S02]  /*5fd0*/  @P1 LDSM.16.M88.4 R48, [R81+0x400] ;  /* 0x000400005130183b */ /* 0x0006640000000200 */
.L_x_94:
[----:B------:R-:W-:Y:S05]  /*5fe0*/  BSYNC B1 ;  /* 0x0000000000017941 */ /* 0x000fea0003800000 */
.L_x_93:
[----:B-1----:R-:W-:Y:S04]  /*5ff0*/  SHF.R.U32.HI R0, RZ, 0x15, R34 ;  /* 0x00000015ff007819 */ /* 0x002fe80000011622 */
[----:B------:R-:W-:Y:S01]  /*6000*/  LOP3.LUT P1, RZ, R0, 0x3, R69, 0x48, !PT ;  /* 0x0000000300ff7812 */ /* 0x000fe20007824845 */
[----:B------:R-:W-:Y:S01]  /*6010*/  @!UPT UIADD3 URZ, UPT, UPT, URZ, URZ, URZ ;  /* 0x000000fffffff290 */ /* 0x000fe2000fffe0ff */
[----:B--2---:R-:W-:Y:S11]  /*6020*/  @P0 BRA `(.L_x_98) ;  /* 0x0000000000080947 */ /* 0x004ff60003800000 */
[----:B------:R-:W1:Y:S02]  /*6030*/  SYNCS.PHASECHK.TRANS64.TRYWAIT P0, [R83+URZ+0xa0], R2 ;  /* 0x0000a002530075a7 */ /* 0x000e6400080011ff */
[----:B-1----:R-:W-:Y:S05]  /*6040*/  @!P0 BRA `(.L_x_99) ;  /* 0x00000058005c8947 */ /* 0x002fea0003800000 */
.L_x_98:
[----:B------:R-:W-:Y:S05]  /*6050*/  @!P1 BRA `(.L_x_100) ;  /* 0x0000000000409947 */ /* 0x000fea0003800000 */
[----:B------:R-:W3:Y:S01]  /*6060*/  LDCU.64 UR8, c[0x4][0x70] ;  /* 0x01000e00ff0877ac */ /* 0x000ee20008000a00 */
[----:B------:R-:W-:Y:S01]  /*6070*/  MOV R3, 0x0 ;  /* 0x0000000000037802 */ /* 0x000fe20000000f00 */
[----:B------:R-:W-:Y:S02]  /*6080*/  HFMA2 R12, -RZ, RZ, 0, 5.9604644775390625e-08 ;  /* 0x00000001ff0c7431 */ /* 0x000fe400000001ff */
[----:B------:R-:W-:Y:S02]  /*6090*/  IMAD.MOV.U32 R8, RZ, RZ, 0x192 ;  /* 0x00000192ff087424 */ /* 0x000fe400078e00ff */
[----:B------:R-:W-:Y:S01]  /*60a0*/  IMAD.MOV.U32 R13, RZ, RZ, RZ ;  /* 0x000000ffff0d7224 */ /* 0x000fe200078e00ff */
[----:B------:R-:W2:Y:S01]  /*60b0*/  LDCU.64 UR6, c[0x4][0x78] ;  /* 0x01000f00ff0677ac */ /* 0x000ea20008000a00 */
[----:B-1----:R-:W1:Y:S01]  /*60c0*/  LDC.64 R2, c[0x4][R3] ;  /* 0x0100000003027b82 */ /* 0x002e620000000a00 */
[----:B------:R-:W5:Y:S01]  /*60d0*/  LDCU.64 UR4, c[0x4][0x10] ;  /* 0x01000200ff0477ac */ /* 0x000f620008000a00 */
[----:B---3--:R-:W-:Y:S01]  /*60e0*/  MOV R5, UR9 ;  /* 0x0000000900057c02 */ /* 0x008fe20008000f00 */
[----:B------:R-:W-:Y:S01]  /*60f0*/  IMAD.U32 R4, RZ, RZ, UR8 ;  /* 0x00000008ff047e24 */ /* 0x000fe2000f8e00ff */
[----:B--2---:R-:W-:Y:S01]  /*6100*/  MOV R7, UR7 ;  /* 0x0000000700077c02 */ /* 0x004fe20008000f00 */
[----:B------:R-:W-:Y:S01]  /*6110*/  IMAD.U32 R6, RZ, RZ, UR6 ;  /* 0x00000006ff067e24 */ /* 0x000fe2000f8e00ff */
[----:B-----5:R-:W-:Y:S01]  /*6120*/  MOV R11, UR5 ;  /* 0x00000005000b7c02 */ /* 0x020fe20008000f00 */
[----:B------:R-:W-:Y:S02]  /*6130*/  IMAD.U32 R10, RZ, RZ, UR4 ;  /* 0x00000004ff0a7e24 */ /* 0x000fe4000f8e00ff */
[----:B------:R-:W-:Y:S07]  /*6140*/  LEPC R20, `(.L_x_100) ;  /* 0x000000001014794e */ /* 0x000fee0000000000 */
[----:B-1--4-:R-:W-:Y:S05]  /*6150*/  CALL.ABS.NOINC R2 ;  /* 0x0000000002007343 */ /* 0x012fea0003c00000 */
.L_x_100:
[----:B------:R-:W-:Y:S01]  /*6160*/  LOP3.LUT R20, R52, 0xffffe000, RZ, 0xc0, !PT ;  /* 0xffffe00034147812 */ /* 0x000fe200078ec0ff */
[----:B------:R-:W-:Y:S05]  /*6170*/  WARPSYNC.ALL ;  /* 0x0000000000007948 */ /* 0x000fea0003800000 */
[----:B------:R-:W-:Y:S01]  /*6180*/  R2UR UR4, R34 ;  /* 0x00000000220472ca */ /* 0x000fe200000e0000 */
[----:B------:R-:W-:Y:S01]  /*6190*/  IMAD.SHL.U32 R90, R75, 0x4, RZ ;  /* 0x000000044b5a7824 */ /* 0x000fe200078e00ff */
[----:B------:R-:W-:Y:S01]  /*61a0*/  LOP3.LUT R21, R53, 0xffffe000, RZ, 0xc0, !PT ;  /* 0xffffe00035157812 */ /* 0x000fe200078ec0ff */
[----:B------:R-:W-:Y:S01]  /*61b0*/  BSSY.RECONVERGENT B0, `(.L_x_101) ;  /* 0x0000059000007945 */ /* 0x000fe20003800200 */
[----:B------:R-:W-:Y:S02]  /*61c0*/  ISETP.NE.AND P0, PT, R76, RZ, PT ;  /* 0x000000ff4c00720c */ /* 0x000fe40003f05270 */
[----:B------:R-:W-:Y:S05]  /*61d0*/  IADD3 R84, PT, PT, R84, R90, RZ ;  /* 0x0000005a54547210 */ /* 0x000fea0007ffe0ff */
[----:B------:R-:W-:Y:S02]  /*61e0*/  IMAD.IADD R85, R74, 0x1, R84 ;  /* 0x000000014a557824 */ /* 0x000fe400078e0254 */
[----:B---3--:R-:W2:Y:S02]  /*61f0*/  LDTM.16dp128bit.x8 R4, tmem[UR4] ;  /* 0x00000004000479ee */ /* 0x008ea40008180000 */
[C---:B--2---:R-:W-:Y:S01]  /*6200*/  FMUL R0, R33.reuse, R4 ;  /* 0x0000000421007220 */ /* 0x044fe20000400000 */
[C---:B-1----:R-:W-:Y:S01]  /*6210*/  FMUL R2, R33.reuse, R5 ;  /* 0x0000000521027220 */ /* 0x042fe20000400000 */
[C---:B------:R-:W-:Y:S01]  /*6220*/  FMUL R3, R33.reuse, R6 ;  /* 0x0000000621037220 */ /* 0x040fe20000400000 */
[----:B------:R-:W-:Y:S01]  /*6230*/  FMUL R4, R33, R8 ;  /* 0x0000000821047220 */ /* 0x000fe20000400000 */
[C---:B------:R-:W-:Y:S01]  /*6240*/  FFMA R36, R35.reuse, R20, R0 ;  /* 0x0000001423247223 */ /* 0x040fe20000000000 */
[----:B------:R-:W-:Y:S01]  /*6250*/  LOP3.LUT R0, R54, 0xffffe000, RZ, 0xc0, !PT ;  /* 0xffffe00036007812 */ /* 0x000fe200078ec0ff */
[----:B------:R-:W-:Y:S01]  /*6260*/  FFMA R37, R35, R21, R2 ;  /* 0x0000001523257223 */ /* 0x000fe20000000002 */
[----:B------:R-:W-:Y:S01]  /*6270*/  LOP3.LUT R2, R55, 0xffffe000, RZ, 0xc0, !PT ;  /* 0xffffe00037027812 */ /* 0x000fe200078ec0ff */
[C---:B------:R-:W-:Y:S01]  /*6280*/  FMUL R5, R33.reuse, R9 ;  /* 0x0000000921057220 */ /* 0x040fe20000400000 */
[----:B------:R-:W-:Y:S01]  /*6290*/  F2FP.TF32.F32.PACK_B R36, R36 ;  /* 0x00000024ff24723e */ /* 0x000fe200024050ff */
[C---:B------:R-:W-:Y:S01]  /*62a0*/  FMUL R8, R33.reuse, R12 ;  /* 0x0000000c21087220 */ /* 0x040fe20000400000 */
[----:B------:R-:W-:Y:S01]  /*62b0*/  F2FP.TF32.F32.PACK_B R37, R37 ;  /* 0x00000025ff25723e */ /* 0x000fe200024050ff */
[C---:B------:R-:W-:Y:S01]  /*62c0*/  FMUL R9, R33.reuse, R13 ;  /* 0x0000000d21097220 */ /* 0x040fe20000400000 */
[C---:B------:R-:W-:Y:S01]  /*62d0*/  FMUL R12, R33.reuse, R16 ;  /* 0x00000010210c7220 */ /* 0x040fe20000400000 */
[----:B------:R-:W-:Y:S01]  /*62e0*/  LOP3.LUT R16, R48, 0xffffe000, RZ, 0xc0, !PT ;  /* 0xffffe00030107812 */ /* 0x000fe200078ec0ff */
[C---:B------:R-:W-:Y:S01]  /*62f0*/  FMUL R7, R33.reuse, R7 ;  /* 0x0000000721077220 */ /* 0x040fe20000400000 */
[----:B------:R-:W-:Y:S01]  /*6300*/  FMUL R13, R33, R17 ;  /* 0x00000011210d7220 */ /* 0x000fe20000400000 */
[----:B------:R-:W-:Y:S01]  /*6310*/  LOP3.LUT R17, R49, 0xffffe000, RZ, 0xc0, !PT ;  /* 0xffffe00031117812 */ /* 0x000fe200078ec0ff */
[----:B------:R-:W-:Y:S01]  /*6320*/  FFMA R38, R35, R0, R3 ;  /* 0x0000000023267223 */ /* 0x000fe20000000003 */
[----:B------:R-:W-:Y:S01]  /*6330*/  LOP3.LUT R0, R50, 0xffffe000, RZ, 0xc0, !PT ;  /* 0xffffe00032007812 */ /* 0x000fe200078ec0ff */
[----:B------:R-:W-:Y:S01]  /*6340*/  FMUL R6, R33, R10 ;  /* 0x0000000a21067220 */ /* 0x000fe20000400000 */
[----:B----4-:R-:W-:Y:S01]  /*6350*/  LOP3.LUT R3, R41, 0xffffe000, RZ, 0xc0, !PT ;  /* 0xffffe00029037812 */ /* 0x010fe200078ec0ff */
[----:B------:R-:W-:Y:S01]  /*6360*/  FFMA R39, R35, R2, R7 ;  /* 0x0000000223277223 */ /* 0x000fe20000000007 */
[----:B------:R-:W-:Y:S01]  /*6370*/  LOP3.LUT R2, R51, 0xffffe000, RZ, 0xc0, !PT ;  /* 0xffffe00033027812 */ /* 0x000fe200078ec0ff */
[C---:B------:R-:W-:Y:S01]  /*6380*/  FFMA R4, R35.reuse, R16, R4 ;  /* 0x0000001023047223 */ /* 0x040fe20000000004 */
[----:B------:R-:W-:Y:S01]  /*6390*/  LOP3.LUT R16, R42, 0xffffe000, RZ, 0xc0, !PT ;  /* 0xffffe0002a107812 */ /* 0x000fe200078ec0ff */
[C---:B------:R-:W-:Y:S01]  /*63a0*/  FFMA R5, R35.reuse, R17, R5 ;  /* 0x0000001123057223 */ /* 0x040fe20000000005 */
[----:B------:R-:W-:Y:S01]  /*63b0*/  F2FP.TF32.F32.PACK_B R38, R38 ;  /* 0x00000026ff26723e */ /* 0x000fe200024050ff */
[----:B------:R-:W-:Y:S01]  /*63c0*/  FFMA R6, R35, R0, R6 ;  /* 0x0000000023067223 */ /* 0x000fe20000000006 */
[----:B------:R-:W-:Y:S01]  /*63d0*/  LOP3.LUT R0, R40, 0xffffe000, RZ, 0xc0, !PT ;  /* 0xffffe00028007812 */ /* 0x000fe200078ec0ff */
[C---:B------:R-:W-:Y:S01]  /*63e0*/  FMUL R11, R33.reuse, R11 ;  /* 0x0000000b210b7220 */ /* 0x040fe20000400000 */
[----:B------:R-:W-:Y:S01]  /*63f0*/  F2FP.TF32.F32.PACK_B R39, R39 ;  /* 0x00000027ff27723e */ /* 0x000fe200024050ff */
[----:B------:R-:W-:Y:S01]  /*6400*/  FMUL R10, R33, R14 ;  /* 0x0000000e210a7220 */ /* 0x000fe20000400000 */
[----:B------:R-:W-:Y:S01]  /*6410*/  F2FP.TF32.F32.PACK_B R4, R4 ;  /* 0x00000004ff04723e */ /* 0x000fe200024050ff */
[----:B------:R-:W-:Y:S01]  /*6420*/  FFMA R7, R35, R2, R11 ;  /* 0x0000000223077223 */ /* 0x000fe2000000000b */
[----:B------:R-:W-:Y:S01]  /*6430*/  LOP3.LUT R2, R43, 0xffffe000, RZ, 0xc0, !PT ;  /* 0xffffe0002b027812 */ /* 0x000fe200078ec0ff */
[----:B------:R-:W-:Y:S01]  /*6440*/  FFMA R8, R35, R0, R8 ;  /* 0x0000000023087223 */ /* 0x000fe20000000008 */
[----:B------:R-:W-:Y:S01]  /*6450*/  LOP3.LUT R0, R44, 0xffffe000, RZ, 0xc0, !PT ;  /* 0xffffe0002c007812 */ /* 0x000fe200078ec0ff */
[----:B------:R1:W-:Y:S01]  /*6460*/  STSM.16.M88.4 [R82+0x400], R36 ;  /* 0x0004002452007844 */ /* 0x0003e20000000200 */
[----:B------:R-:W-:Y:S01]  /*6470*/  F2FP.TF32.F32.PACK_B R5, R5 ;  /* 0x00000005ff05723e */ /* 0x000fe200024050ff */
[----:B------:R-:W-:Y:S01]  /*6480*/  FMUL R15, R33, R15 ;  /* 0x0000000f210f7220 */ /* 0x000fe20000400000 */
[----:B------:R-:W-:Y:S01]  /*6490*/  F2FP.TF32.F32.PACK_B R6, R6 ;  /* 0x00000006ff06723e */ /* 0x000fe200024050ff */
[C---:B------:R-:W-:Y:S01]  /*64a0*/  FFMA R9, R35.reuse, R3, R9 ;  /* 0x0000000323097223 */ /* 0x040fe20000000009 */
[C---:B------:R-:W-:Y:S01]  /*64b0*/  FFMA R10, R35.reuse, R16, R10 ;  /* 0x00000010230a7223 */ /* 0x040fe2000000000a */
[----:B------:R-:W-:Y:S01]  /*64c0*/  FFMA R11, R35, R2, R15 ;  /* 0x00000002230b7223 */ /* 0x000fe2000000000f */
[----:B------:R-:W-:Y:S01]  /*64d0*/  LOP3.LUT R2, R45, 0xffffe000, RZ, 0xc0, !PT ;  /* 0xffffe0002d027812 */ /* 0x000fe200078ec0ff */
[----:B------:R-:W-:Y:S01]  /*64e0*/  FFMA R12, R35, R0, R12 ;  /* 0x00000000230c7223 */ /* 0x000fe2000000000c */
[----:B------:R-:W-:Y:S01]  /*64f0*/  LOP3.LUT R3, R46, 0xffffe000, RZ, 0xc0, !PT ;  /* 0xffffe0002e037812 */ /* 0x000fe200078ec0ff */
[----:B------:R-:W-:Y:S01]  /*6500*/  FMUL R14, R33, R18 ;  /* 0x00000012210e7220 */ /* 0x000fe20000400000 */
[----:B------:R-:W-:Y:S01]  /*6510*/  LOP3.LUT R0, R47, 0xffffe000, RZ, 0xc0, !PT ;  /* 0xffffe0002f007812 */ /* 0x000fe200078ec0ff */
[----:B------:R-:W-:Y:S01]  /*6520*/  FMUL R19, R33, R19 ;  /* 0x0000001321137220 */ /* 0x000fe20000400000 */
[----:B------:R-:W-:Y:S01]  /*6530*/  F2FP.TF32.F32.PACK_B R7, R7 ;  /* 0x00000007ff07723e */ /* 0x000fe200024050ff */
[C---:B------:R-:W-:Y:S01]  /*6540*/  FFMA R13, R35.reuse, R2, R13 ;  /* 0x00000002230d7223 */ /* 0x040fe2000000000d */
[C---:B------:R-:W-:Y:S01]  /*6550*/  FFMA R14, R35.reuse, R3, R14 ;  /* 0x00000003230e7223 */ /* 0x040fe2000000000e */
[----:B------:R-:W-:Y:S01]  /*6560*/  FFMA R15, R35, R0, R19 ;  /* 0x00000000230f7223 */ /* 0x000fe20000000013 */
[----:B------:R-:W-:Y:S01]  /*6570*/  F2FP.TF32.F32.PACK_B R8, R8 ;  /* 0x00000008ff08723e */ /* 0x000fe200024050ff */
[----:B------:R1:W-:Y:S01]  /*6580*/  STSM.16.M88.4 [R81+0x400], R4 ;  /* 0x0004000451007844 */ /* 0x0003e20000000200 */
[----:B------:R-:W-:Y:S02]  /*6590*/  F2FP.TF32.F32.PACK_B R9, R9 ;  /* 0x00000009ff09723e */ /* 0x000fe400024050ff */
[----:B------:R-:W-:Y:S02]  /*65a0*/  F2FP.TF32.F32.PACK_B R10, R10 ;  /* 0x0000000aff0a723e */ /* 0x000fe400024050ff */
[----:B------:R-:W-:Y:S02]  /*65b0*/  F2FP.TF32.F32.PACK_B R11, R11 ;  /* 0x0000000bff0b723e */ /* 0x000fe400024050ff */
[----:B------:R-:W-:Y:S02]  /*65c0*/  F2FP.TF32.F32.PACK_B R12, R12 ;  /* 0x0000000cff0c723e */ /* 0x000fe400024050ff */
[----:B------:R-:W-:Y:S01]  /*65d0*/  F2FP.TF32.F32.PACK_B R13, R13 ;  /* 0x0000000dff0d723e */ /* 0x000fe200024050ff */
[----:B------:R1:W-:Y:S01]  /*65e0*/  STSM.16.M88.4 [R84], R8 ;  /* 0x0000000854007844 */ /* 0x0003e20000000200 */
[----:B------:R-:W-:Y:S02]  /*65f0*/  F2FP.TF32.F32.PACK_B R14, R14 ;  /* 0x0000000eff0e723e */ /* 0x000fe400024050ff */
[----:B------:R-:W-:Y:S05]  /*6600*/  F2FP.TF32.F32.PACK_B R15, R15 ;  /* 0x0000000fff0f723e */ /* 0x000fea00024050ff */
[----:B------:R1:W-:Y:S01]  /*6610*/  STSM.16.M88.4 [R85], R12 ;  /* 0x0000000c55007844 */ /* 0x0003e20000000200 */
[----:B------:R-:W-:Y:S01]  /*6620*/  @!PT LDS RZ, [RZ] ;  /* 0x00000000fffff984 */ /* 0x000fe20000000800 */
[----:B------:R-:W-:Y:S01]  /*6630*/  @!PT LDS RZ, [RZ] ;  /* 0x00000000fffff984 */ /* 0x000fe20000000800 */
[----:B------:R-:W-:Y:S01]  /*6640*/  @!PT LDS RZ, [RZ] ;  /* 0x00000000fffff984 */ /* 0x000fe20000000800 */
[----:B------:R-:W-:Y:S01]  /*6650*/  @!PT LDS RZ, [RZ] ;  /* 0x00000000fffff984 */ /* 0x000fe20000000800 */
[----:B------:R2:W-:Y:S07]  /*6660*/  MEMBAR.ALL.CTA ;  /* 0x0000000000007992 */ /* 0x0005ee0000008000 */
[----:B--2---:R-:W2:Y:S02]  /*6670*/  FENCE.VIEW.ASYNC.S ;  /* 0x00000000000073c6 */ /* 0x004ea40000000000 */
[----:B--2---:R-:W-:Y:S06]  /*6680*/  BAR.SYNC.DEFER_BLOCKING 0x1, 0x80 ;  /* 0x0042000000007b1d */ /* 0x004fec0000010000 */
[----:B------:R-:W-:Y:S05]  /*6690*/  @P0 BRA `(.L_x_102) ;  /* 0x0000000000280947 */ /* 0x000fea0003800000 */
[----:B------:R-:W-:Y:S02]  /*66a0*/  UIADD3 UR4, UPT, UPT, UR48, 0x400, URZ ;  /* 0x0000040030047890 */ /* 0x000fe4000fffe0ff */
[----:B------:R-:W-:Y:S01]  /*66b0*/  UIADD3 UR6, UP0, UPT, UR52, 0x680, URZ ;  /* 0x0000068034067890 */ /* 0x000fe2000ff1e0ff */
[----:B------:R-:W-:Y:S03]  /*66c0*/  UMOV UR43, UR36 ;  /* 0x00000024002b7c82 */ /* 0x000fe60008000000 */
[----:B------:R-:W-:Y:S01]  /*66d0*/  MOV R70, UR4 ;  /* 0x0000000400467c02 */ /* 0x000fe20008000f00 */
[----:B------:R-:W-:Y:S03]  /*66e0*/  UIADD3.X UR7, UPT, UPT, URZ, UR53, URZ, UP0, !UPT ;  /* 0x00000035ff077290 */ /* 0x000fe600087fe4ff */
[----:B------:R-:W-:Y:S11]  /*66f0*/  R2UR UR40, R70 ;  /* 0x00000000462872ca */ /* 0x000ff600000e0000 */
[----:B------:R-:W-:Y:S02]  /*6700*/  @!UPT UIADD3 URZ, UPT, UPT, URZ, URZ, URZ ;  /* 0x000000fffffff290 */ /* 0x000fe4000fffe0ff */
[----:B------:R2:W-:Y:S01]  /*6710*/  UTMASTG.3D [UR40], [UR6] ;  /* 0x00000028060073b5 */ /* 0x0005e20008010000 */
[----:B------:R0:W-:Y:S01]  /*6720*/  UTMACMDFLUSH ;  /* 0x00000000000079b7 */ /* 0x0001e20000000000 */
[----:B--2---:R-:W-:Y:S04]  /*6730*/  DEPBAR.LE SB0, 0x1 ;  /* 0x000080400000791a */ /* 0x004fe80000000000 */
.L_x_102:
[----:B------:R-:W-:Y:S05]  /*6740*/  BSYNC.RECONVERGENT B0 ;  /* 0x0000000000007941 */ /* 0x000fea0003800200 */
.L_x_101:
[----:B------:R-:W-:Y:S01]  /*6750*/  BAR.SYNC.DEFER_BLOCKING 0x1, 0x80 ;  /* 0x0042000000007b1d */ /* 0x000fe20000010000 */
[----:B------:R-:W-:Y:S01]  /*6760*/  ISETP.NE.AND P1, PT, R80, RZ, PT ;  /* 0x000000ff5000720c */ /* 0x000fe20003f25270 */
[----:B------:R-:W-:Y:S01]  /*6770*/  UISETP.NE.AND UP0, UPT, UR49, URZ, UPT ;  /* 0x000000ff3100728c */ /* 0x000fe2000bf05270 */
[----:B------:R-:W-:Y:S11]  /*6780*/  LEA R2, R86, UR48, 0x3 ;  /* 0x0000003056027c11 */ /* 0x000ff6000f8e18ff */
[----:B------:R-:W-:Y:S01]  /*6790*/  @P1 SHF.L.U32 R3, RZ, 0x1f, RZ ;  /* 0x0000001fff031819 */ /* 0x000fe200000006ff */
[----:B------:R-:W-:Y:S06]  /*67a0*/  BRA.U !UP0, `(.L_x_103) ;  /* 0x0000000108247547 */ /* 0x000fec000b800000 */
[----:B-1----:R-:W-:Y:S01]  /*67b0*/  IMAD.U32 R4, RZ, RZ, UR51 ;  /* 0x00000033ff047e24 */ /* 0x002fe2000f8e00ff */
[----:B------:R-:W-:Y:S01]  /*67c0*/  MOV R0, UR37 ;  /* 0x0000002500007c02 */ /* 0x000fe20008000f00 */
[----:B------:R-:W-:Y:S03]  /*67d0*/  UIADD3 UR51, UPT, UPT, UR51, 0x1, URZ ;  /* 0x0000000133337890 */ /* 0x000fe6000fffe0ff */
[----:B------:R-:W-:Y:S01]  /*67e0*/  @P1 LEA R4, R4, UR48, 0x3 ;  /* 0x0000003004041c11 */ /* 0x000fe2000f8e18ff */
[----:B------:R-:W-:Y:S04]  /*67f0*/  UISETP.NE.AND UP0, UPT, UR51, 0x4, UPT ;  /* 0x000000043300788c */ /* 0x000fe8000bf05270 */
[----:B------:R-:W-:Y:S01]  /*6800*/  @P1 VIADD R4, R4, 0x50 ;  /* 0x0000005004041836 */ /* 0x000fe20000000000 */
[----:B------:R-:W-:Y:S04]  /*6810*/  USEL UR51, UR51, URZ, UP0 ;  /* 0x000000ff33337287 */ /* 0x000fe80008000000 */
[----:B------:R-:W-:Y:S04]  /*6820*/  @P1 PRMT R0, R0, 0x654, R4 ;  /* 0x0000065400001816 */ /* 0x000fe80000000004 */
[----:B------:R2:W-:Y:S04]  /*6830*/  @P1 SYNCS.ARRIVE.TRANS64.RED.A1T0 RZ, [R0+URZ], RZ ;  /* 0x000000ff00ff19a7 */ /* 0x0005e800081004ff */
.L_x_103:
[----:B------:R-:W3:Y:S01]  /*6840*/  @P1 SYNCS.PHASECHK.TRANS64.TRYWAIT P0, [R2+URZ+0x30], R3 ;  /* 0x00003003020015a7 */ /* 0x000ee200080011ff */
[----:B------:R-:W-:Y:S01]  /*6850*/  BSSY B1, `(.L_x_104) ;  /* 0x0000017000017945 */ /* 0x000fe20003800000 */
[----:B---3--:R-:W-:Y:S03]  /*6860*/  @P1 SEL R88, RZ, 0x1, !P0 ;  /* 0x00000001ff581807 */ /* 0x008fe60004000000 */
[----:B------:R-:W-:Y:S05]  /*6870*/  @!P1 BRA `(.L_x_105) ;  /* 0x0000000000509947 */ /* 0x000fea0003800000 */
[----:B------:R-:W-:Y:S01]  /*6880*/  ISETP.NE.AND P1, PT, R89, RZ, PT ;  /* 0x000000ff5900720c */ /* 0x000fe20003f25270 */
[----:B------:R-:W-:Y:S01]  /*6890*/  BSSY B0, `(.L_x_106) ;  /* 0x000000a000007945 */ /* 0x000fe20003800000 */
[----:B------:R-:W-:Y:S11]  /*68a0*/  ISETP.NE.AND P0, PT, R88, RZ, PT ;  /* 0x000000ff5800720c */ /* 0x000ff60003f05270 */
[----:B-1----:R-:W-:Y:S04]  /*68b0*/  @P1 IMAD R5, R86, 0x2000, R87 ;  /* 0x0000200056051824 */ /* 0x002fe800078e0257 */
[----:B------:R-:W-:Y:S05]  /*68c0*/  @P1 VIADD R4, R5, UR48 ;  /* 0x0000003005041c36 */ /* 0x000fea0008000000 */
[----:B------:R-:W-:Y:S01]  /*68d0*/  @P1 IADD3 R3, PT, PT, R90, R4, RZ ;  /* 0x000000045a031210 */ /* 0x000fe20007ffe0ff */
[----:B------:R-:W-:Y:S01]  /*68e0*/  @P1 IMAD.IADD R4, R74, 0x1, R4 ;  /* 0x000000014a041824 */ /* 0x000fe200078e0204 */
[----:B------:R-:W-:Y:S06]  /*68f0*/  @P0 BRA `(.L_x_107) ;  /* 0x00000000000c0947 */ /* 0x000fec0003800000 */
[----:B--2---:R-:W-:Y:S04]  /*6900*/  SHF.L.U32 R0, RZ, 0x1f, RZ ;  /* 0x0000001fff007819 */ /* 0x004fe800000006ff */
[----:B------:R-:W1:Y:S02]  /*6910*/  SYNCS.PHASECHK.TRANS64.TRYWAIT P0, [R2+URZ+0x30], R0 ;  /* 0x00003000020075a7 */ /* 0x000e6400080011ff */
[----:B-1----:R-:W-:Y:S05]  /*6920*/  @!P0 BRA `(.L_x_108) ;  /* 0x0000005000388947 */ /* 0x002fea0003800000 */
.L_x_107:
[----:B------:R-:W-:Y:S05]  /*6930*/  BSYNC B0 ;  /* 0x0000000000007941 */ /* 0x000fea0003800000 */
.L_x_106:
[----:B------:R-:W-:Y:S02]  /*6940*/  ISETP.NE.AND P0, PT, R89, RZ, PT ;  /* 0x000000ff5900720c */ /* 0x000fe40003f05270 */
[----:B------:R-:W-:Y:S11]  /*6950*/  IADD3 R86, PT, PT, R86, 0x1, RZ ;  /* 0x0000000156567810 */ /* 0x000ff60007ffe0ff */
[----:B-12---:R-:W-:Y:S01]  /*6960*/  @P0 IMAD.IADD R0, R74, 0x1, R3 ;  /* 0x000000014a000824 */ /* 0x006fe200078e0203 */
[----:B------:R-:W-:Y:S05]  /*6970*/  @P0 WARPSYNC.ALL ;  /* 0x0000000000000948 */ /* 0x000fea0003800000 */
[----:B------:R3:W4:Y:S04]  /*6980*/  @P0 LDSM.16.M88.4 R52, [R5+UR48+0x400] ;  /* 0x000400300534083b */ /* 0x0007280008000200 */
[----:B------:R3:W1:Y:S04]  /*6990*/  @P0 LDSM.16.M88.4 R48, [R4+0x400] ;  /* 0x000400000430083b */ /* 0x0006680000000200 */
[----:B------:R3:W2:Y:S04]  /*69a0*/  @P0 LDSM.16.M88.4 R40, [R3+0x400] ;  /* 0x000400000328083b */ /* 0x0006a80000000200 */
[----:B------:R3:W1:Y:S02]  /*69b0*/  @P0 LDSM.16.M88.4 R44, [R0+0x400] ;  /* 0x00040000002c083b */ /* 0x0006640000000200 */
.L_x_105:
[----:B------:R-:W-:Y:S05]  /*69c0*/  BSYNC B1 ;  /* 0x0000000000017941 */ /* 0x000fea0003800000 */
.L_x_104:
[----:B--23--:R-:W-:Y:S05]  /*69d0*/  VIADD R0, R34, 0x20 ;  /* 0x0000002022007836 */ /* 0x00cfea0000000000 */
[----:B------:R-:W-:Y:S04]  /*69e0*/  SHF.R.U32.HI R0, RZ, 0x15, R0 ;  /* 0x00000015ff007819 */ /* 0x000fe80000011600 */
[----:B------:R-:W-:Y:S11]  /*69f0*/  LOP3.LUT P0, RZ, R0, 0x3, R69, 0x48, !PT ;  /* 0x0000000300ff7812 */ /* 0x000ff60007804845 */
[----:B------:R-:W-:Y:S02]  /*6a00*/  @!UPT UIADD3 URZ, UPT, UPT, URZ, URZ, URZ ;  /* 0x000000fffffff290 */ /* 0x000fe4000fffe0ff */
[----:B------:R-:W-:Y:S05]  /*6a10*/  @!P0 BRA `(.L_x_109) ;  /* 0x0000000000408947 */ /* 0x000fea0003800000 */
[----:B------:R-:W2:Y:S01]  /*6a20*/  LDCU.64 UR8, c[0x4][0x70] ;  /* 0x01000e00ff0877ac */ /* 0x000ea20008000a00 */
[----:B------:R-:W-:Y:S01]  /*6a30*/  MOV R3, 0x0 ;  /* 0x0000000000037802 */ /* 0x000fe20000000f00 */
[----:B-1----:R-:W-:Y:S02]  /*6a40*/  HFMA2 R12, -RZ, RZ, 0, 5.9604644775390625e-08 ;  /* 0x00000001ff0c7431 */ /* 0x002fe400000001ff */
[----:B------:R-:W-:Y:S02]  /*6a50*/  IMAD.MOV.U32 R8, RZ, RZ, 0x192 ;  /* 0x00000192ff087424 */ /* 0x000fe400078e00ff */
[----:B------:R-:W-:Y:S01]  /*6a60*/  IMAD.MOV.U32 R13, RZ, RZ, RZ ;  /* 0x000000ffff0d7224 */ /* 0x000fe200078e00ff */
[----:B------:R-:W1:Y:S01]  /*6a70*/  LDCU.64 UR6, c[0x4][0x78] ;  /* 0x01000f00ff0677ac */ /* 0x000e620008000a00 */
[----:B------:R-:W3:Y:S01]  /*6a80*/  LDC.64 R2, c[0x4][R3] ;  /* 0x0100000003027b82 */ /* 0x000ee20000000a00 */
[----:B------:R-:W5:Y:S01]  /*6a90*/  LDCU.64 UR4, c[0x4][0x10] ;  /* 0x01000200ff0477ac */ /* 0x000f620008000a00 */
[----:B--2---:R-:W-:Y:S01]  /*6aa0*/  MOV R5, UR9 ;  /* 0x0000000900057c02 */ /* 0x004fe20008000f00 */
[----:B------:R-:W-:Y:S01]  /*6ab0*/  IMAD.U32 R4, RZ, RZ, UR8 ;  /* 0x00000008ff047e24 */ /* 0x000fe2000f8e00ff */
[----:B-1----:R-:W-:Y:S01]  /*6ac0*/  MOV R7, UR7 ;  /* 0x0000000700077c02 */ /* 0x002fe20008000f00 */
[----:B------:R-:W-:Y:S01]  /*6ad0*/  IMAD.U32 R6, RZ, RZ, UR6 ;  /* 0x00000006ff067e24 */ /* 0x000fe2000f8e00ff */
[----:B-----5:R-:W-:Y:S01]  /*6ae0*/  MOV R11, UR5 ;  /* 0x00000005000b7c02 */ /* 0x020fe20008000f00 */
[----:B------:R-:W-:Y:S02]  /*6af0*/  IMAD.U32 R10, RZ, RZ, UR4 ;  /* 0x00000004ff0a7e24 */ /* 0x000fe4000f8e00ff */
[----:B------:R-:W-:Y:S07]  /*6b00*/  LEPC R20, `(.L_x_109) ;  /* 0x000000001014794e */ /* 0x000fee0000000000 */
[----:B---34-:R-:W-:Y:S05]  /*6b10*/  CALL.ABS.NOINC R2 ;  /* 0x0000000002007343 */ /* 0x018fea0003c00000 */
.L_x_109:
[----:B------:R-:W-:Y:S01]  /*6b20*/  ISETP.NE.AND P6, PT, R80, RZ, PT ;  /* 0x000000ff5000720c */ /* 0x000fe20003fc5270 */
[----:B------:R-:W-:Y:S05]  /*6b30*/  WARPSYNC.ALL ;  /* 0x0000000000007948 */ /* 0x000fea0003800000 */
[----:B------:R-:W-:Y:S01]  /*6b40*/  R2UR UR4, R34 ;  /* 0x00000000220472ca */ /* 0x000fe200000e0000 */
[----:B------:R-:W-:Y:S01]  /*6b50*/  IMAD.U32 R0, RZ, RZ, UR51 ;  /* 0x00000033ff007e24 */ /* 0x000fe2000f8e00ff */
[----:B----4-:R-:W-:Y:S01]  /*6b60*/  LOP3.LUT R20, R52, 0xffffe000, RZ, 0xc0, !PT ;  /* 0xffffe00034147812 */ /* 0x010fe200078ec0ff */
[----:B------:R-:W-:Y:S01]  /*6b70*/  IMAD.U32 R21, RZ, RZ, UR37 ;  /* 0x00000025ff157e24 */ /* 0x000fe2000f8e00ff */
[----:B------:R-:W-:Y:S01]  /*6b80*/  ISETP.NE.AND P0, PT, R76, RZ, PT ;  /* 0x000000ff4c00720c */ /* 0x000fe20003f05270 */
[----:B------:R-:W-:Y:S02]  /*6b90*/  BSSY.RECONVERGENT B0, `(.L_x_110) ;  /* 0x000005b000007945 */ /* 0x000fe40003800200 */
[----:B------:R-:W-:Y:S05]  /*6ba0*/  @P6 LEA R0, R0, UR48, 0x3 ;  /* 0x0000003000006c11 */ /* 0x000fea000f8e18ff */
[----:B------:R-:W-:Y:S01]  /*6bb0*/  @P6 VIADD R0, R0, 0x50 ;  /* 0x0000005000006836 */ /* 0x000fe20000000000 */
[----:B-1----:R-:W1:Y:S04]  /*6bc0*/  LDTM.16dp128bit.x8 R4, tmem[UR4+0x20] ;  /* 0x00002004000479ee */ /* 0x002e680008180000 */
[----:B------:R-:W-:Y:S01]  /*6bd0*/  @P6 PRMT R21, R21, 0x654, R0 ;  /* 0x0000065415156816 */ /* 0x000fe20000000000 */
[C---:B-1----:R-:W-:Y:S01]  /*6be0*/  FMUL R0, R33.reuse, R4 ;  /* 0x0000000421007220 */ /* 0x042fe20000400000 */
[C---:B------:R-:W-:Y:S01]  /*6bf0*/  FMUL R4, R33.reuse, R8 ;  /* 0x0000000821047220 */ /* 0x040fe20000400000 */
[C---:B------:R-:W-:Y:S01]  /*6c00*/  FMUL R8, R33.reuse, R12 ;  /* 0x0000000c21087220 */ /* 0x040fe20000400000 */
[----:B------:R-:W-:Y:S01]  /*6c10*/  FMUL R12, R33, R16 ;  /* 0x00000010210c7220 */ /* 0x000fe20000400000 */
[----:B------:R-:W-:Y:S01]  /*6c20*/  LOP3.LUT R16, R53, 0xffffe000, RZ, 0xc0, !PT ;  /* 0xffffe00035107812 */ /* 0x000fe200078ec0ff */
[C---:B------:R-:W-:Y:S01]  /*6c30*/  FMUL R2, R33.reuse, R5 ;  /* 0x0000000521027220 */ /* 0x040fe20000400000 */
[C---:B------:R-:W-:Y:S01]  /*6c40*/  FMUL R3, R33.reuse, R6 ;  /* 0x0000000621037220 */ /* 0x040fe20000400000 */
[----:B------:R-:W-:Y:S01]  /*6c50*/  FMUL R5, R33, R9 ;  /* 0x0000000921057220 */ /* 0x000fe20000400000 */
[----:B------:R-:W-:Y:S01]  /*6c60*/  FFMA R36, R35, R20, R0 ;  /* 0x0000001423247223 */ /* 0x000fe20000000000 */
[----:B------:R-:W-:Y:S01]  /*6c70*/  LOP3.LUT R0, R54, 0xffffe000, RZ, 0xc0, !PT ;  /* 0xffffe00036007812 */ /* 0x000fe200078ec0ff */
[C---:B------:R-:W-:Y:S01]  /*6c80*/  FMUL R6, R33.reuse, R10 ;  /* 0x0000000a21067220 */ /* 0x040fe20000400000 */
[C---:B------:R-:W-:Y:S01]  /*6c90*/  FMUL R9, R33.reuse, R13 ;  /* 0x0000000d21097220 */ /* 0x040fe20000400000 */
[C---:B------:R-:W-:Y:S01]  /*6ca0*/  FMUL R10, R33.reuse, R14 ;  /* 0x0000000e210a7220 */ /* 0x040fe20000400000 */
[----:B------:R-:W-:Y:S01]  /*6cb0*/  F2FP.TF32.F32.PACK_B R36, R36 ;  /* 0x00000024ff24723e */ /* 0x000fe200024050ff */
[----:B------:R-:W-:Y:S01]  /*6cc0*/  FMUL R13, R33, R17 ;  /* 0x00000011210d7220 */ /* 0x000fe20000400000 */
[----:B------:R-:W-:Y:S01]  /*6cd0*/  LOP3.LUT R17, R55, 0xffffe000, RZ, 0xc0, !PT ;  /* 0xffffe00037117812 */ /* 0x000fe200078ec0ff */
[----:B------:R-:W-:Y:S01]  /*6ce0*/  FMUL R14, R33, R18 ;  /* 0x00000012210e7220 */ /* 0x000fe20000400000 */
[----:B------:R-:W-:Y:S01]  /*6cf0*/  LOP3.LUT R18, R48, 0xffffe000, RZ, 0xc0, !PT ;  /* 0xffffe00030127812 */ /* 0x000fe200078ec0ff */
[----:B------:R-:W-:Y:S01]  /*6d00*/  FFMA R37, R35, R16, R2 ;  /* 0x0000001023257223 */ /* 0x000fe20000000002 */
[----:B------:R-:W-:Y:S01]  /*6d10*/  LOP3.LUT R2, R49, 0xffffe000, RZ, 0xc0, !PT ;  /* 0xffffe00031027812 */ /* 0x000fe200078ec0ff */
[----:B------:R-:W-:Y:S01]  /*6d20*/  FMUL R7, R33, R7 ;  /* 0x0000000721077220 */ /* 0x000fe20000400000 */
[----:B------:R-:W-:Y:S01]  /*6d30*/  LOP3.LUT R16, R41, 0xffffe000, RZ, 0xc0, !PT ;  /* 0xffffe00029107812 */ /* 0x000fe200078ec0ff */
[C---:B------:R-:W-:Y:S01]  /*6d40*/  FFMA R38, R35.reuse, R0, R3 ;  /* 0x0000000023267223 */ /* 0x040fe20000000003 */
[----:B------:R-:W-:Y:S01]  /*6d50*/  LOP3.LUT R0, R50, 0xffffe000, RZ, 0xc0, !PT ;  /* 0xffffe00032007812 */ /* 0x000fe200078ec0ff */
[C---:B------:R-:W-:Y:S01]  /*6d60*/  FFMA R39, R35.reuse, R17, R7 ;  /* 0x0000001123277223 */ /* 0x040fe20000000007 */
[----:B------:R-:W-:Y:S01]  /*6d70*/  LOP3.LUT R3, R40, 0xffffe000, RZ, 0xc0, !PT ;  /* 0xffffe00028037812 */ /* 0x000fe200078ec0ff */
[C---:B------:R-:W-:Y:S01]  /*6d80*/  FFMA R4, R35.reuse, R18, R4 ;  /* 0x0000001223047223 */ /* 0x040fe20000000004 */
[----:B------:R-:W-:Y:S01]  /*6d90*/  F2FP.TF32.F32.PACK_B R37, R37 ;  /* 0x00000025ff25723e */ /* 0x000fe200024050ff */
[----:B------:R-:W-:Y:S01]  /*6da0*/  FFMA R5, R35, R2, R5 ;  /* 0x0000000223057223 */ /* 0x000fe20000000005 */
[----:B------:R-:W-:Y:S01]  /*6db0*/  LOP3.LUT R2, R51, 0xffffe000, RZ, 0xc0, !PT ;  /* 0xffffe00033027812 */ /* 0x000fe200078ec0ff */
[----:B------:R-:W-:Y:S01]  /*6dc0*/  FMUL R11, R33, R11 ;  /* 0x0000000b210b7220 */ /* 0x000fe20000400000 */
[----:B------:R-:W-:Y:S01]  /*6dd0*/  F2FP.TF32.F32.PACK_B R38, R38 ;  /* 0x00000026ff26723e */ /* 0x000fe200024050ff */
[C---:B------:R-:W-:Y:S01]  /*6de0*/  FFMA R6, R35.reuse, R0, R6 ;  /* 0x0000000023067223 */ /* 0x040fe20000000006 */
[----:B------:R-:W-:Y:S01]  /*6df0*/  LOP3.LUT R0, R42, 0xffffe000, RZ, 0xc0, !PT ;  /* 0xffffe0002a007812 */ /* 0x000fe200078ec0ff */
[----:B------:R-:W-:Y:S01]  /*6e00*/  FFMA R7, R35, R2, R11 ;  /* 0x0000000223077223 */ /* 0x000fe2000000000b */
[----:B------:R-:W-:Y:S01]  /*6e10*/  LOP3.LUT R2, R43, 0xffffe000, RZ, 0xc0, !PT ;  /* 0xffffe0002b027812 */ /* 0x000fe200078ec0ff */
[----:B------:R-:W-:Y:S01]  /*6e20*/  FFMA R8, R35, R3, R8 ;  /* 0x0000000323087223 */ /* 0x000fe20000000008 */
[----:B------:R-:W-:Y:S01]  /*6e30*/  LOP3.LUT R3, R45, 0xffffe000, RZ, 0xc0, !PT ;  /* 0xffffe0002d037812 */ /* 0x000fe200078ec0ff */
[----:B------:R-:W-:Y:S01]  /*6e40*/  FFMA R9, R35, R16, R9 ;  /* 0x0000001023097223 */ /* 0x000fe20000000009 */
[----:B------:R-:W-:Y:S01]  /*6e50*/  F2FP.TF32.F32.PACK_B R39, R39 ;  /* 0x00000027ff27723e */ /* 0x000fe200024050ff */
[----:B------:R-:W-:Y:S01]  /*6e60*/  FMUL R15, R33, R15 ;  /* 0x0000000f210f7220 */ /* 0x000fe20000400000 */
[----:B------:R-:W-:Y:S01]  /*6e70*/  LOP3.LUT R16, R46, 0xffffe000, RZ, 0xc0, !PT ;  /* 0xffffe0002e107812 */ /* 0x000fe200078ec0ff */
[C---:B------:R-:W-:Y:S01]  /*6e80*/  FFMA R10, R35.reuse, R0, R10 ;  /* 0x00000000230a7223 */ /* 0x040fe2000000000a */
        /* <DEDUP_REMOVED lines=8> */
[----:B------:R-:W-:Y:S01]  /*6f10*/  F2FP.TF32.F32.PACK_B R6, R6 ;  /* 0x00000006ff06723e */ /* 0x000fe200024050ff */
[C---:B------:R-:W-:Y:S01]  /*6f20*/  FFMA R13, R35.reuse, R3, R13 ;  /* 0x00000003230d7223 */ /* 0x040fe2000000000d */
[----:B------:R-:W-:Y:S01]  /*6f30*/  F2FP.TF32.F32.PACK_B R7, R7 ;  /* 0x00000007ff07723e */ /* 0x000fe200024050ff */
[C---:B------:R-:W-:Y:S01]  /*6f40*/  FFMA R14, R35.reuse, R16, R14 ;  /* 0x00000010230e7223 */ /* 0x040fe2000000000e */
[----:B------:R-:W-:Y:S01]  /*6f50*/  FFMA R15, R35, R2, R19 ;  /* 0x00000002230f7223 */ /* 0x000fe20000000013 */
[----:B------:R-:W-:Y:S02]  /*6f60*/  F2FP.TF32.F32.PACK_B R8, R8 ;  /* 0x00000008ff08723e */ /* 0x000fe400024050ff */
[----:B------:R1:W-:Y:S01]  /*6f70*/  STSM.16.M88.4 [R81+0x2400], R4 ;  /* 0x0024000451007844 */ /* 0x0003e20000000200 */
[----:B------:R-:W-:Y:S02]  /*6f80*/  F2FP.TF32.F32.PACK_B R9, R9 ;  /* 0x00000009ff09723e */ /* 0x000fe400024050ff */
[----:B------:R-:W-:Y:S02]  /*6f90*/  F2FP.TF32.F32.PACK_B R10, R10 ;  /* 0x0000000aff0a723e */ /* 0x000fe400024050ff */
[----:B------:R-:W-:Y:S02]  /*6fa0*/  F2FP.TF32.F32.PACK_B R11, R11 ;  /* 0x0000000bff0b723e */ /* 0x000fe400024050ff */
[----:B------:R-:W-:Y:S02]  /*6fb0*/  F2FP.TF32.F32.PACK_B R12, R12 ;  /* 0x0000000cff0c723e */ /* 0x000fe400024050ff */
[----:B------:R-:W-:Y:S01]  /*6fc0*/  F2FP.TF32.F32.PACK_B R13, R13 ;  /* 0x0000000dff0d723e */ /* 0x000fe200024050ff */
[----:B------:R1:W-:Y:S01]  /*6fd0*/  STSM.16.M88.4 [R84+0x2000], R8 ;  /* 0x0020000854007844 */ /* 0x0003e20000000200 */
[----:B------:R-:W-:Y:S02]  /*6fe0*/  F2FP.TF32.F32.PACK_B R14, R14 ;  /* 0x0000000eff0e723e */ /* 0x000fe400024050ff */
[----:B------:R-:W-:Y:S02]  /*6ff0*/  F2FP.TF32.F32.PACK_B R15, R15 ;  /* 0x0000000fff0f723e */ /* 0x000fe400024050ff */
[----:B------:R-:W-:Y:S02]  /*7000*/  LEA R0, R86, UR48, 0x3 ;  /* 0x0000003056007c11 */ /* 0x000fe4000f8e18ff */
[----:B------:R-:W-:Y:S01]  /*7010*/  @P6 SHF.L.U32 R2, RZ, 0x1f, RZ ;  /* 0x0000001fff026819 */ /* 0x000fe200000006ff */
[----:B------:R1:W-:Y:S01]  /*7020*/  STSM.16.M88.4 [R85+0x2000], R12 ;  /* 0x0020000c55007844 */ /* 0x0003e20000000200 */
        /* <DEDUP_REMOVED lines=8> */
[----:B------:R-:W-:Y:S02]  /*70b0*/  UIADD3 UR8, UP0, UPT, UR52, 0x680, URZ ;  /* 0x0000068034087890 */ /* 0x000fe4000ff1e0ff */
[----:B------:R-:W-:Y:S02]  /*70c0*/  UIADD3 UR5, UPT, UPT, UR41, 0x20, URZ ;  /* 0x0000002029057890 */ /* 0x000fe4000fffe0ff */
[----:B------:R-:W-:Y:S02]  /*70d0*/  UIADD3 UR4, UPT, UPT, UR48, 0x2400, URZ ;  /* 0x0000240030047890 */ /* 0x000fe4000fffe0ff */
[----:B------:R-:W-:Y:S01]  /*70e0*/  UIADD3.X UR9, UPT, UPT, URZ, UR53, URZ, UP0, !UPT ;  /* 0x00000035ff097290 */ /* 0x000fe200087fe4ff */
[----:B------:R-:W-:Y:S01]  /*70f0*/  UMOV UR6, UR42 ;  /* 0x0000002a00067c82 */ /* 0x000fe20008000000 */
[----:B------:R-:W-:Y:S07]  /*7100*/  UMOV UR7, UR36 ;  /* 0x0000002400077c82 */ /* 0x000fee0008000000 */
[----:B------:R2:W-:Y:S01]  /*7110*/  UTMASTG.3D [UR4], [UR8] ;  /* 0x00000004080073b5 */ /* 0x0005e20008010000 */
[----:B------:R0:W-:Y:S01]  /*7120*/  UTMACMDFLUSH ;  /* 0x00000000000079b7 */ /* 0x0001e20000000000 */
[----:B--2---:R-:W-:Y:S04]  /*7130*/  DEPBAR.LE SB0, 0x1 ;  /* 0x000080400000791a */ /* 0x004fe80000000000 */
.L_x_111:
[----:B------:R-:W-:Y:S05]  /*7140*/  BSYNC.RECONVERGENT B0 ;  /* 0x0000000000007941 */ /* 0x000fea0003800200 */
.L_x_110:
[----:B------:R-:W-:Y:S01]  /*7150*/  BAR.SYNC.DEFER_BLOCKING 0x1, 0x80 ;  /* 0x0042000000007b1d */ /* 0x000fe20000010000 */
[----:B------:R-:W-:Y:S04]  /*7160*/  UIADD3 UR40, UPT, UPT, UR51, 0x1, URZ ;  /* 0x0000000133287890 */ /* 0x000fe8000fffe0ff */
[----:B------:R-:W-:Y:S04]  /*7170*/  UISETP.NE.AND UP0, UPT, UR40, 0x4, UPT ;  /* 0x000000042800788c */ /* 0x000fe8000bf05270 */
[----:B------:R-:W-:Y:S01]  /*7180*/  USEL UR40, UR40, URZ, UP0 ;  /* 0x000000ff28287287 */ /* 0x000fe20008000000 */
[----:B------:R2:W-:Y:S01]  /*7190*/  @P6 SYNCS.ARRIVE.TRANS64.RED.A1T0 RZ, [R21+URZ], RZ ;  /* 0x000000ff15ff69a7 */ /* 0x0005e200081004ff */
[----:B------:R-:W-:Y:S01]  /*71a0*/  BSSY B1, `(.L_x_112) ;  /* 0x0000018000017945 */ /* 0x000fe20003800000 */
[----:B------:R-:W3:Y:S02]  /*71b0*/  @P6 SYNCS.PHASECHK.TRANS64.TRYWAIT P0, [R0+URZ+0x30], R2 ;  /* 0x00003002000065a7 */ /* 0x000ee400080011ff */
[----:B---3--:R-:W-:Y:S01]  /*71c0*/  @P6 SEL R88, RZ, 0x1, !P0 ;  /* 0x00000001ff586807 */ /* 0x008fe20004000000 */
[----:B--2---:R-:W-:Y:S06]  /*71d0*/  @!P6 BRA `(.L_x_113) ;  /* 0x000000000050e947 */ /* 0x004fec0003800000 */
        /* <DEDUP_REMOVED lines=8> */
[----:B------:R-:W-:Y:S04]  /*7260*/  SHF.L.U32 R5, RZ, 0x1f, RZ ;  /* 0x0000001fff057819 */ /* 0x000fe800000006ff */
[----:B------:R-:W1:Y:S02]  /*7270*/  SYNCS.PHASECHK.TRANS64.TRYWAIT P0, [R0+URZ+0x30], R5 ;  /* 0x00003005000075a7 */ /* 0x000e6400080011ff */
[----:B-1----:R-:W-:Y:S05]  /*7280*/  @!P0 BRA `(.L_x_116) ;  /* 0x0000004400f48947 */ /* 0x002fea0003800000 */
.L_x_115:
[----:B------:R-:W-:Y:S05]  /*7290*/  BSYNC B0 ;  /* 0x0000000000007941 */ /* 0x000fea0003800000 */
.L_x_114:
[----:B------:R-:W-:Y:S02]  /*72a0*/  ISETP.NE.AND P0, PT, R89, RZ, PT ;  /* 0x000000ff5900720c */ /* 0x000fe40003f05270 */
[----:B------:R-:W-:Y:S11]  /*72b0*/  IADD3 R86, PT, PT, R86, 0x1, RZ ;  /* 0x0000000156567810 */ /* 0x000ff60007ffe0ff */
[----:B-1----:R-:W-:Y:S01]  /*72c0*/  @P0 IMAD.IADD R0, R74, 0x1, R2 ;  /* 0x000000014a000824 */ /* 0x002fe200078e0202 */
[----:B------:R-:W-:Y:S05]  /*72d0*/  @P0 WARPSYNC.ALL ;  /* 0x0000000000000948 */ /* 0x000fea0003800000 */
[----:B------:R2:W3:Y:S04]  /*72e0*/  @P0 LDSM.16.M88.4 R52, [R4+UR48+0x400] ;  /* 0x000400300434083b */ /* 0x0004e80008000200 */
[----:B------:R2:W4:Y:S04]  /*72f0*/  @P0 LDSM.16.M88.4 R48, [R3+0x400] ;  /* 0x000400000330083b */ /* 0x0005280000000200 */
[----:B------:R2:W1:Y:S04]  /*7300*/  @P0 LDSM.16.M88.4 R40, [R2+0x400] ;  /* 0x000400000228083b */ /* 0x0004680000000200 */
[----:B------:R2:W1:Y:S02]  /*7310*/  @P0 LDSM.16.M88.4 R44, [R0+0x400] ;  /* 0x00040000002c083b */ /* 0x0004640000000200 */
.L_x_113:
[----:B------:R-:W-:Y:S05]  /*7320*/  BSYNC B1 ;  /* 0x0000000000017941 */ /* 0x000fea0003800000 */
.L_x_112:
[----:B--2---:R-:W-:Y:S05]  /*7330*/  VIADD R0, R34, 0x40 ;  /* 0x0000004022007836 */ /* 0x004fea0000000000 */
        /* <DEDUP_REMOVED lines=20> */
.L_x_117:
[----:B------:R-:W-:Y:S01]  /*7480*/  ISETP.NE.AND P6, PT, R80, RZ, PT ;  /* 0x000000ff5000720c */ /* 0x000fe20003fc5270 */
[----:B------:R-:W-:Y:S05]  /*7490*/  WARPSYNC.ALL ;  /* 0x0000000000007948 */ /* 0x000fea0003800000 */
[----:B------:R-:W-:Y:S01]  /*74a0*/  R2UR UR4, R34 ;  /* 0x00000000220472ca */ /* 0x000fe200000e0000 */
[----:B------:R-:W-:Y:S01]  /*74b0*/  IMAD.U32 R0, RZ, RZ, UR40 ;  /* 0x00000028ff007e24 */ /* 0x000fe2000f8e00ff */
[----:B---3--:R-:W-:Y:S01]  /*74c0*/  LOP3.LUT R20, R52, 0xffffe000, RZ, 0xc0, !PT ;  /* 0xffffe00034147812 */ /* 0x008fe200078ec0ff */
        /* <DEDUP_REMOVED lines=24> */
[----:B----4-:R-:W-:Y:S01]  /*7650*/  LOP3.LUT R18, R48, 0xffffe000, RZ, 0xc0, !PT ;  /* 0xffffe00030127812 */ /* 0x010fe200078ec0ff */
        /* <DEDUP_REMOVED lines=68> */
.L_x_119:
[----:B------:R-:W-:Y:S05]  /*7aa0*/  BSYNC.RECONVERGENT B0 ;  /* 0x0000000000007941 */ /* 0x000fea0003800200 */
.L_x_118:
[----:B------:R-:W-:Y:S01]  /*7ab0*/  BAR.SYNC.DEFER_BLOCKING 0x1, 0x80 ;  /* 0x0042000000007b1d */ /* 0x000fe20000010000 */
[----:B------:R-:W-:Y:S01]  /*7ac0*/  UIADD3 UR43, UPT, UPT, UR40, 0x1, URZ ;  /* 0x00000001282b7890 */ /* 0x000fe2000fffe0ff */
[----:B------:R-:W-:Y:S03]  /*7ad0*/  HFMA2 R91, -RZ, RZ, 0, 0 ;  /* 0x00000000ff5b7431 */ /* 0x000fe600000001ff */
        /* <DEDUP_REMOVED lines=18> */
.L_x_123:
[----:B------:R-:W-:Y:S05]  /*7c00*/  BSYNC B0 ;  /* 0x0000000000007941 */ /* 0x000fea0003800000 */
.L_x_122:
[----:B------:R-:W-:Y:S01]  /*7c10*/  ISETP.NE.AND P0, PT, R89, RZ, PT ;  /* 0x000000ff5900720c */ /* 0x000fe20003f05270 */
[----:B------:R-:W-:Y:S11]  /*7c20*/  VIADD R86, R86, 0x1 ;  /* 0x0000000156567836 */ /* 0x000ff60000000000 */
[----:B------:R-:W-:Y:S01]  /*7c30*/  @!UPT UIADD3 URZ, UPT, UPT, URZ, URZ, URZ ;  /* 0x000000fffffff290 */ /* 0x000fe2000fffe0ff */
[----:B-1----:R-:W-:Y:S01]  /*7c40*/  @P0 IMAD.IADD R0, R74, 0x1, R2 ;  /* 0x000000014a000824 */ /* 0x002fe200078e0202 */
[----:B------:R-:W-:Y:S05]  /*7c50*/  @P0 WARPSYNC.ALL ;  /* 0x0000000000000948 */ /* 0x000fea0003800000 */
[----:B------:R2:W3:Y:S04]  /*7c60*/  @P0 LDSM.16.M88.4 R52, [R4+UR48+0x400] ;  /* 0x000400300434083b */ /* 0x0004e80008000200 */
[----:B------:R2:W4:Y:S04]  /*7c70*/  @P0 LDSM.16.M88.4 R48, [R3+0x400] ;  /* 0x000400000330083b */ /* 0x0005280000000200 */
[----:B------:R2:W1:Y:S04]  /*7c80*/  @P0 LDSM.16.M88.4 R40, [R2+0x400] ;  /* 0x000400000228083b */ /* 0x0004680000000200 */
[----:B------:R2:W1:Y:S01]  /*7c90*/  @P0 LDSM.16.M88.4 R44, [R0+0x400] ;  /* 0x00040000002c083b */ /* 0x0004620000000200 */
[C---:B------:R-:W-:Y:S04]  /*7ca0*/  ISETP.NE.AND P0, PT, R86.reuse, 0x4, PT ;  /* 0x000000045600780c */ /* 0x040fe80003f05270 */
[----:B------:R-:W-:Y:S02]  /*7cb0*/  SEL R86, R86, RZ, P0 ;  /* 0x000000ff56567207 */ /* 0x000fe40000000000 */
[----:B------:R-:W-:Y:S02]  /*7cc0*/  SEL R91, RZ, 0x1, P0 ;  /* 0x00000001ff5b7807 */ /* 0x000fe40000000000 */
.L_x_121:
[----:B------:R-:W-:Y:S05]  /*7cd0*/  BSYNC B1 ;  /* 0x0000000000017941 */ /* 0x000fea0003800000 */
.L_x_120:
        /* <DEDUP_REMOVED lines=21> */
.L_x_125:
        /* <DEDUP_REMOVED lines=79> */
[----:B------:R-:W-:Y:S01]  /*8320*/  @P6 SHF.L.U32 R2, R91, 0x1f, RZ ;  /* 0x0000001f5b026819 */ /* 0x000fe200000006ff */
        /* <DEDUP_REMOVED lines=18> */
.L_x_127:
[----:B------:R-:W-:Y:S05]  /*8450*/  BSYNC.RECONVERGENT B0 ;  /* 0x0000000000007941 */ /* 0x000fea0003800200 */
.L_x_126:
        /* <DEDUP_REMOVED lines=17> */
[----:B------:R-:W-:Y:S04]  /*8570*/  SHF.L.U32 R5, R91, 0x1f, RZ ;  /* 0x0000001f5b057819 */ /* 0x000fe800000006ff */
[----:B------:R-:W1:Y:S02]  /*8580*/  SYNCS.PHASECHK.TRANS64.TRYWAIT P0, [R0+URZ+0x30], R5 ;  /* 0x00003005000075a7 */ /* 0x000e6400080011ff */
[----:B-1----:R-:W-:Y:S05]  /*8590*/  @!P0 BRA `(.L_x_132) ;  /* 0x0000003400588947 */ /* 0x002fea0003800000 */
.L_x_131:
[----:B------:R-:W-:Y:S05]  /*85a0*/  BSYNC B0 ;  /* 0x0000000000007941 */ /* 0x000fea0003800000 */
.L_x_130:
[----:B------:R-:W-:Y:S01]  /*85b0*/  ISETP.NE.AND P0, PT, R89, RZ, PT ;  /* 0x000000ff5900720c */ /* 0x000fe20003f05270 */
[----:B------:R-:W-:Y:S11]  /*85c0*/  VIADD R86, R86, 0x1 ;  /* 0x0000000156567836 */ /* 0x000ff60000000000 */
[----:B------:R-:W-:Y:S01]  /*85d0*/  @!UPT UIADD3 URZ, UPT, UPT, URZ, URZ, URZ ;  /* 0x000000fffffff290 */ /* 0x000fe2000fffe0ff */
[----:B-1----:R-:W-:Y:S01]  /*85e0*/  @P0 IMAD.IADD R0, R74, 0x1, R2 ;  /* 0x000000014a000824 */ /* 0x002fe200078e0202 */
[----:B------:R-:W-:Y:S05]  /*85f0*/  @P0 WARPSYNC.ALL ;  /* 0x0000000000000948 */ /* 0x000fea0003800000 */
[----:B------:R-:W2:Y:S04]  /*8600*/  @P0 LDSM.16.M88.4 R52, [R4+UR48+0x400] ;  /* 0x000400300434083b */ /* 0x000ea80008000200 */
[----:B------:R-:W3:Y:S04]  /*8610*/  @P0 LDSM.16.M88.4 R48, [R3+0x400] ;  /* 0x000400000330083b */ /* 0x000ee80000000200 */
[----:B------:R-:W4:Y:S04]  /*8620*/  @P0 LDSM.16.M88.4 R40, [R2+0x400] ;  /* 0x000400000228083b */ /* 0x000f280000000200 */
[----:B------:R1:W2:Y:S01]  /*8630*/  @P0 LDSM.16.M88.4 R44, [R0+0x400] ;  /* 0x00040000002c083b */ /* 0x0002a20000000200 */
[C---:B------:R-:W-:Y:S04]  /*8640*/  ISETP.NE.AND P0, PT, R86.reuse, 0x4, PT ;  /* 0x000000045600780c */ /* 0x040fe80003f05270 */
[----:B------:R-:W-:Y:S02]  /*8650*/  SEL R86, R86, RZ, P0 ;  /* 0x000000ff56567207 */ /* 0x000fe40000000000 */
[----:B-1----:R-:W-:Y:S04]  /*8660*/  SEL R0, RZ, 0x1, P0 ;  /* 0x00000001ff007807 */ /* 0x002fe80000000000 */
[----:B------:R-:W-:Y:S02]  /*8670*/  LOP3.LUT R91, R91, R0, RZ, 0x3c, !PT ;  /* 0x000000005b5b7212 */ /* 0x000fe400078e3cff */
.L_x_129:
[----:B------:R-:W-:Y:S05]  /*8680*/  BSYNC B1 ;  /* 0x0000000000017941 */ /* 0x000fea0003800000 */
.L_x_128:
[----:B------:R-:W-:Y:S05]  /*8690*/  VIADD R0, R34, 0x80 ;  /* 0x0000008022007836 */ /* 0x000fea0000000000 */
[----:B------:R-:W-:Y:S04]  /*86a0*/  SHF.R.U32.HI R0, RZ, 0x15, R0 ;  /* 0x00000015ff007819 */ /* 0x000fe80000011600 */
[----:B------:R-:W-:Y:S11]  /*86b0*/  LOP3.LUT P0, RZ, R0, 0x3, R69, 0x48, !PT ;  /* 0x0000000300ff7812 */ /* 0x000ff60007804845 */
[----:B------:R-:W-:Y:S02]  /*86c0*/  @!UPT UIADD3 URZ, UPT, UPT, URZ, URZ, URZ ;  /* 0x000000fffffff290 */ /* 0x000fe4000fffe0ff */
[----:B------:R-:W-:Y:S05]  /*86d0*/  @!P0 BRA `(.L_x_133) ;  /* 0x0000000000408947 */ /* 0x000fea0003800000 */
[----:B------:R-:W5:Y:S01]  /*86e0*/  LDCU.64 UR8, c[0x4][0x70] ;  /* 0x01000e00ff0877ac */ /* 0x000f620008000a00 */
[----:B------:R-:W-:Y:S01]  /*86f0*/  MOV R3, 0x0 ;  /* 0x0000000000037802 */ /* 0x000fe20000000f00 */
[----:B-1----:R-:W-:Y:S02]  /*8700*/  HFMA2 R12, -RZ, RZ, 0, 5.9604644775390625e-08 ;  /* 0x00000001ff0c7431 */ /* 0x002fe400000001ff */
[----:B------:R-:W-:Y:S02]  /*8710*/  IMAD.MOV.U32 R8, RZ, RZ, 0x192 ;  /* 0x00000192ff087424 */ /* 0x000fe400078e00ff */
[----:B------:R-:W-:Y:S01]  /*8720*/  IMAD.MOV.U32 R13, RZ, RZ, RZ ;  /* 0x000000ffff0d7224 */ /* 0x000fe200078e00ff */
[----:B------:R-:W1:Y:S01]  /*8730*/  LDCU.64 UR6, c[0x4][0x78] ;  /* 0x01000f00ff0677ac */ /* 0x000e620008000a00 */
[----:B------:R-:W2:Y:S01]  /*8740*/  LDC.64 R2, c[0x4][R3] ;  /* 0x0100000003027b82 */ /* 0x000ea20000000a00 */
[----:B------:R-:W3:Y:S01]  /*8750*/  LDCU.64 UR4, c[0x4][0x10] ;  /* 0x01000200ff0477ac */ /* 0x000ee20008000a00 */
[----:B-----5:R-:W-:Y:S01]  /*8760*/  MOV R5, UR9 ;  /* 0x0000000900057c02 */ /* 0x020fe20008000f00 */
[----:B------:R-:W-:Y:S01]  /*8770*/  IMAD.U32 R4, RZ, RZ, UR8 ;  /* 0x00000008ff047e24 */ /* 0x000fe2000f8e00ff */
[----:B-1----:R-:W-:Y:S01]  /*8780*/  MOV R7, UR7 ;  /* 0x0000000700077c02 */ /* 0x002fe20008000f00 */
[----:B------:R-:W-:Y:S01]  /*8790*/  IMAD.U32 R6, RZ, RZ, UR6 ;  /* 0x00000006ff067e24 */ /* 0x000fe2000f8e00ff */
[----:B---3--:R-:W-:Y:S01]  /*87a0*/  MOV R11, UR5 ;  /* 0x00000005000b7c02 */ /* 0x008fe20008000f00 */
[----:B------:R-:W-:Y:S02]  /*87b0*/  IMAD.U32 R10, RZ, RZ, UR4 ;  /* 0x00000004ff0a7e24 */ /* 0x000fe4000f8e00ff */
[----:B------:R-:W-:Y:S07]  /*87c0*/  LEPC R20, `(.L_x_133) ;  /* 0x000000001014794e */ /* 0x000fee0000000000 */
[----:B--2-4-:R-:W-:Y:S05]  /*87d0*/  CALL.ABS.NOINC R2 ;  /* 0x0000000002007343 */ /* 0x014fea0003c00000 */
.L_x_133:
[----:B------:R-:W-:Y:S01]  /*87e0*/  ISETP.NE.AND P6, PT, R80, RZ, PT ;  /* 0x000000ff5000720c */ /* 0x000fe20003fc5270 */
[----:B------:R-:W-:Y:S05]  /*87f0*/  WARPSYNC.ALL ;  /* 0x0000000000007948 */ /* 0x000fea0003800000 */
[----:B------:R-:W-:Y:S01]  /*8800*/  R2UR UR4, R34 ;  /* 0x00000000220472ca */ /* 0x000fe200000e0000 */
[----:B------:R-:W-:Y:S01]  /*8810*/  IMAD.U32 R0, RZ, RZ, UR40 ;  /* 0x00000028ff007e24 */ /* 0x000fe2000f8e00ff */
[----:B--2---:R-:W-:Y:S01]  /*8820*/  LOP3.LUT R20, R52, 0xffffe000, RZ, 0xc0, !PT ;  /* 0xffffe00034147812 */ /* 0x004fe200078ec0ff */
        /* <DEDUP_REMOVED lines=24> */
[----:B---3--:R-:W-:Y:S01]  /*89b0*/  LOP3.LUT R18, R48, 0xffffe000, RZ, 0xc0, !PT ;  /* 0xffffe00030127812 */ /* 0x008fe200078ec0ff */
[----:B------:R-:W-:Y:S01]  /*89c0*/  FFMA R37, R35, R16, R2 ;  /* 0x0000001023257223 */ /* 0x000fe20000000002 */
[----:B------:R-:W-:Y:S01]  /*89d0*/  LOP3.LUT R2, R49, 0xffffe000, RZ, 0xc0, !PT ;  /* 0xffffe00031027812 */ /* 0x000fe200078ec0ff */
[----:B------:R-:W-:Y:S01]  /*89e0*/  FMUL R7, R33, R7 ;  /* 0x0000000721077220 */ /* 0x000fe20000400000 */
[----:B----4-:R-:W-:Y:S01]  /*89f0*/  LOP3.LUT R16, R41, 0xffffe000, RZ, 0xc0, !PT ;  /* 0xffffe00029107812 */ /* 0x010fe200078ec0ff */
        /* <DEDUP_REMOVED lines=43> */
[----:B------:R-:W-:Y:S02]  /*8cb0*/  F2FP.TF32.F32.PACK_B R15, R15 ;  /* 0x0000000fff0f723e */ /* 0x000fe400024050ff */
[----:B------:R-:W-:Y:S02]  /*8cc0*/  LEA R0, R86, UR48, 0x3 ;  /* 0x0000003056007c11 */ /* 0x000fe4000f8e18ff */
[----:B------:R-:W-:Y:S01]  /*8cd0*/  @P6 SHF.L.U32 R2, R91, 0x1f, RZ ;  /* 0x0000001f5b026819 */ /* 0x000fe200000006ff */
        /* <DEDUP_REMOVED lines=10> */
[----:B------:R-:W-:Y:S02]  /*8d80*/  UIADD3 UR8, UP0, UPT, UR52, 0x680, URZ ;  /* 0x0000068034087890 */ /* 0x000fe4000ff1e0ff */
[----:B------:R-:W-:Y:S02]  /*8d90*/  UIADD3 UR5, UPT, UPT, UR41, 0x80, URZ ;  /* 0x0000008029057890 */ /* 0x000fe4000fffe0ff */
[----:B------:R-:W-:Y:S01]  /*8da0*/  MOV R70, UR10 ;  /* 0x0000000a00467c02 */ /* 0x000fe20008000f00 */
[----:B------:R-:W-:Y:S01]  /*8db0*/  UIADD3.X UR9, UPT, UPT, URZ, UR53, URZ, UP0, !UPT ;  /* 0x00000035ff097290 */ /* 0x000fe200087fe4ff */
[----:B------:R-:W-:Y:S02]  /*8dc0*/  UMOV UR6, UR42 ;  /* 0x0000002a00067c82 */ /* 0x000fe40008000000 */
[----:B------:R-:W-:Y:S01]  /*8dd0*/  R2UR UR4, R70 ;  /* 0x00000000460472ca */ /* 0x000fe200000e0000 */
[----:B------:R-:W-:Y:S11]  /*8de0*/  UMOV UR7, UR36 ;  /* 0x0000002400077c82 */ /* 0x000ff60008000000 */
[----:B------:R-:W-:Y:S01]  /*8df0*/  @!UPT UIADD3 URZ, UPT, UPT, URZ, URZ, URZ ;  /* 0x000000fffffff290 */ /* 0x000fe2000fffe0ff */
[----:B------:R2:W-:Y:S01]  /*8e00*/  UTMASTG.3D [UR4], [UR8] ;  /* 0x00000004080073b5 */ /* 0x0005e20008010000 */
[----:B------:R0:W-:Y:S01]  /*8e10*/  UTMACMDFLUSH ;  /* 0x00000000000079b7 */ /* 0x0001e20000000000 */
[----:B--2---:R-:W-:Y:S04]  /*8e20*/  DEPBAR.LE SB0, 0x1 ;  /* 0x000080400000791a */ /* 0x004fe80000000000 */
.L_x_135:
[----:B------:R-:W-:Y:S05]  /*8e30*/  BSYNC.RECONVERGENT B0 ;  /* 0x0000000000007941 */ /* 0x000fea0003800200 */
.L_x_134:
        /* <DEDUP_REMOVED lines=20> */
.L_x_139:
[----:B------:R-:W-:Y:S05]  /*8f80*/  BSYNC B0 ;  /* 0x0000000000007941 */ /* 0x000fea0003800000 */
.L_x_138:
        /* <DEDUP_REMOVED lines=13> */
.L_x_137:
[----:B------:R-:W-:Y:S05]  /*9060*/  BSYNC B1 ;  /* 0x0000000000017941 */ /* 0x000fea0003800000 */
.L_x_136:
        /* <DEDUP_REMOVED lines=21> */
.L_x_141:
        /* <DEDUP_REMOVED lines=98> */
.L_x_143:
[----:B------:R-:W-:Y:S05]  /*97e0*/  BSYNC.RECONVERGENT B0 ;  /* 0x0000000000007941 */ /* 0x000fea0003800200 */
.L_x_142:
        /* <DEDUP_REMOVED lines=20> */
.L_x_147:
[----:B------:R-:W-:Y:S05]  /*9930*/  BSYNC B0 ;  /* 0x0000000000007941 */ /* 0x000fea0003800000 */
.L_x_146:
        /* <DEDUP_REMOVED lines=13> */
.L_x_145:
[----:B------:R-:W-:Y:S05]  /*9a10*/  BSYNC B1 ;  /* 0x0000000000017941 */ /* 0x000fea0003800000 */
.L_x_144:
        /* <DEDUP_REMOVED lines=21> */
.L_x_149:
        /* <DEDUP_REMOVED lines=98> */
.L_x_151:
[----:B------:R-:W-:Y:S05]  /*a190*/  BSYNC.RECONVERGENT B0 ;  /* 0x0000000000007941 */ /* 0x000fea0003800200 */
.L_x_150:
        /* <DEDUP_REMOVED lines=12> */
[----:B------:R-:W-:Y:S04]  /*a260*/  @P1 IMAD R86, R86, 0x2000, R87 ;  /* 0x0000200056561824 */ /* 0x000fe800078e0257 */
[----:B------:R-:W-:Y:S05]  /*a270*/  @P1 VIADD R2, R86, UR48 ;  /* 0x0000003056021c36 */ /* 0x000fea0008000000 */
[----:B------:R-:W-:Y:S01]  /*a280*/  @P1 IADD3 R90, PT, PT, R90, R2, RZ ;  /* 0x000000025a5a1210 */ /* 0x000fe20007ffe0ff */
[----:B------:R-:W-:Y:S01]  /*a290*/  @P1 IMAD.IADD R2, R74, 0x1, R2 ;  /* 0x000000014a021824 */ /* 0x000fe200078e0202 */
[----:B------:R-:W-:Y:S06]  /*a2a0*/  @P0 BRA `(.L_x_155) ;  /* 0x00000000000c0947 */ /* 0x000fec0003800000 */
[----:B------:R-:W-:Y:S04]  /*a2b0*/  SHF.L.U32 R91, R91, 0x1f, RZ ;  /* 0x0000001f5b5b7819 */ /* 0x000fe800000006ff */
[----:B------:R-:W2:Y:S02]  /*a2c0*/  SYNCS.PHASECHK.TRANS64.TRYWAIT P0, [R0+URZ+0x30], R91 ;  /* 0x0000305b000075a7 */ /* 0x000ea400080011ff */
[----:B--2---:R-:W-:Y:S05]  /*a2d0*/  @!P0 BRA `(.L_x_156) ;  /* 0x0000001800448947 */ /* 0x004fea0003800000 */
.L_x_155:
[----:B------:R-:W-:Y:S05]  /*a2e0*/  BSYNC B0 ;  /* 0x0000000000007941 */ /* 0x000fea0003800000 */
.L_x_154:
[----:B------:R-:W-:Y:S11]  /*a2f0*/  ISETP.NE.AND P0, PT, R89, RZ, PT ;  /* 0x000000ff5900720c */ /* 0x000ff60003f05270 */
[----:B------:R-:W-:Y:S02]  /*a300*/  @!UPT UIADD3 URZ, UPT, UPT, URZ, URZ, URZ ;  /* 0x000000fffffff290 */ /* 0x000fe4000fffe0ff */
[----:B--2---:R-:W-:Y:S01]  /*a310*/  @P0 IADD3 R0, PT, PT, R74, R90, RZ ;  /* 0x0000005a4a000210 */ /* 0x004fe20007ffe0ff */
[----:B------:R-:W-:Y:S05]  /*a320*/  @P0 WARPSYNC.ALL ;  /* 0x0000000000000948 */ /* 0x000fea0003800000 */
[----:B------:R2:W3:Y:S04]  /*a330*/  @P0 LDSM.16.M88.4 R52, [R86+UR48+0x400] ;  /* 0x000400305634083b */ /* 0x0004e80008000200 */
[----:B------:R2:W4:Y:S04]  /*a340*/  @P0 LDSM.16.M88.4 R48, [R2+0x400] ;  /* 0x000400000230083b */ /* 0x0005280000000200 */
[----:B------:R2:W1:Y:S04]  /*a350*/  @P0 LDSM.16.M88.4 R40, [R90+0x400] ;  /* 0x000400005a28083b */ /* 0x0004680000000200 */
[----:B------:R2:W1:Y:S02]  /*a360*/  @P0 LDSM.16.M88.4 R44, [R0+0x400] ;  /* 0x00040000002c083b */ /* 0x0004640000000200 */
.L_x_153:
[----:B------:R-:W-:Y:S05]  /*a370*/  BSYNC B1 ;  /* 0x0000000000017941 */ /* 0x000fea0003800000 */
.L_x_152:
        /* <DEDUP_REMOVED lines=21> */
.L_x_157:
[----:B------:R-:W-:Y:S01]  /*a4d0*/  ISETP.NE.AND P0, PT, R76, RZ, PT ;  /* 0x000000ff4c00720c */ /* 0x000fe20003f05270 */
[----:B------:R-:W-:Y:S05]  /*a4e0*/  WARPSYNC.ALL ;  /* 0x0000000000007948 */ /* 0x000fea0003800000 */
[----:B------:R-:W-:Y:S01]  /*a4f0*/  R2UR UR4, R34 ;  /* 0x00000000220472ca */ /* 0x000fe200000e0000 */
[----:B------:R-:W-:Y:S01]  /*a500*/  BSSY.RECONVERGENT B0, `(.L_x_158) ;  /* 0x000005c000007945 */ /* 0x000fe20003800200 */
[----:B------:R-:W-:Y:S02]  /*a510*/  R2UR UR5, R83 ;  /* 0x00000000530572ca */ /* 0x000fe400000e0000 */
[----:B---3--:R-:W-:Y:S02]  /*a520*/  LOP3.LUT R0, R52, 0xffffe000, RZ, 0xc0, !PT ;  /* 0xffffe00034007812 */ /* 0x008fe400078ec0ff */
[----:B------:R-:W-:Y:S02]  /*a530*/  LOP3.LUT R2, R53, 0xffffe000, RZ, 0xc0, !PT ;  /* 0xffffe00035027812 */ /* 0x000fe400078ec0ff */
[----:B------:R-:W-:Y:S02]  /*a540*/  LOP3.LUT R3, R54, 0xffffe000, RZ, 0xc0, !PT ;  /* 0xffffe00036037812 */ /* 0x000fe400078ec0ff */
[----:B------:R-:W-:Y:S02]  /*a550*/  LOP3.LUT R20, R55, 0xffffe000, RZ, 0xc0, !PT ;  /* 0xffffe00037147812 */ /* 0x000fe400078ec0ff */
[----:B----4-:R-:W-:Y:S01]  /*a560*/  LOP3.LUT R21, R48, 0xffffe000, RZ, 0xc0, !PT ;  /* 0xffffe00030157812 */ /* 0x010fe200078ec0ff */
[----:B-1----:R-:W1:Y:S01]  /*a570*/  LDTM.16dp128bit.x8 R4, tmem[UR4+0xe0] ;  /* 0x0000e004000479ee */ /* 0x002e620008180000 */
[----:B------:R-:W-:Y:S01]  /*a580*/  LOP3.LUT R34, R49, 0xffffe000, RZ, 0xc0, !PT ;  /* 0xffffe00031227812 */ /* 0x000fe200078ec0ff */
[----:B------:R-:W-:Y:S01]  /*a590*/  UIADD3 UR5, UPT, UPT, UR5, 0xc0, URZ ;  /* 0x000000c005057890 */ /* 0x000fe2000fffe0ff */
[----:B------:R-:W-:Y:S01]  /*a5a0*/  LOP3.LUT R36, R50, 0xffffe000, RZ, 0xc0, !PT ;  /* 0xffffe00032247812 */ /* 0x000fe200078ec0ff */
[----:B------:R-:W-:Y:S01]  /*a5b0*/  NOP ;  /* 0x0000000000007918 */ /* 0x000fe20000000000 */
[----:B------:R-:W-:Y:S01]  /*a5c0*/  LOP3.LUT R37, R51, 0xffffe000, RZ, 0xc0, !PT ;  /* 0xffffe00033257812 */ /* 0x000fe200078ec0ff */
[----:B------:R-:W-:Y:S01]  /*a5d0*/  UPRMT UR5, UR37, 0x654, UR5 ;  /* 0x0000065425057896 */ /* 0x000fe20008000005 */
[----:B------:R-:W-:Y:S02]  /*a5e0*/  LOP3.LUT R38, R40, 0xffffe000, RZ, 0xc0, !PT ;  /* 0xffffe00028267812 */ /* 0x000fe400078ec0ff */
[----:B------:R-:W-:Y:S02]  /*a5f0*/  LOP3.LUT R39, R41, 0xffffe000, RZ, 0xc0, !PT ;  /* 0xffffe00029277812 */ /* 0x000fe400078ec0ff */
[----:B------:R-:W-:Y:S02]  /*a600*/  LOP3.LUT R40, R42, 0xffffe000, RZ, 0xc0, !PT ;  /* 0xffffe0002a287812 */ /* 0x000fe400078ec0ff */
[----:B------:R-:W-:Y:S02]  /*a610*/  LOP3.LUT R41, R43, 0xffffe000, RZ, 0xc0, !PT ;  /* 0xffffe0002b297812 */ /* 0x000fe400078ec0ff */
[----:B------:R-:W-:Y:S01]  /*a620*/  LOP3.LUT R42, R44, 0xffffe000, RZ, 0xc0, !PT ;  /* 0xffffe0002c2a7812 */ /* 0x000fe200078ec0ff */
[----:B-1----:R-:W-:Y:S01]  /*a630*/  SYNCS.ARRIVE.TRANS64.RED.A1T0 RZ, [UR5], RZ ;  /* 0x000000ffffff79a7 */ /* 0x002fe20008100405 */
[----:B------:R-:W-:Y:S02]  /*a640*/  LOP3.LUT R43, R45, 0xffffe000, RZ, 0xc0, !PT ;  /* 0xffffe0002d2b7812 */ /* 0x000fe400078ec0ff */
[----:B------:R-:W-:Y:S02]  /*a650*/  LOP3.LUT R44, R46, 0xffffe000, RZ, 0xc0, !PT ;  /* 0xffffe0002e2c7812 */ /* 0x000fe400078ec0ff */
[----:B------:R-:W-:Y:S01]  /*a660*/  LOP3.LUT R45, R47, 0xffffe000, RZ, 0xc0, !PT ;  /* 0xffffe0002f2d7812 */ /* 0x000fe200078ec0ff */
[C---:B------:R-:W-:Y:S01]  /*a670*/  FMUL R4, R33.reuse, R4 ;  /* 0x0000000421047220 */ /* 0x040fe20000400000 */
[C---:B------:R-:W-:Y:S01]  /*a680*/  FMUL R5, R33.reuse, R5 ;  /* 0x0000000521057220 */ /* 0x040fe20000400000 */
[C---:B------:R-:W-:Y:S01]  /*a690*/  FMUL R6, R33.reuse, R6 ;  /* 0x0000000621067220 */ /* 0x040fe20000400000 */
[----:B------:R-:W-:Y:S01]  /*a6a0*/  FMUL R7, R33, R7 ;  /* 0x0000000721077220 */ /* 0x000fe20000400000 */
[----:B------:R-:W-:Y:S01]  /*a6b0*/  FFMA R4, R35, R0, R4 ;  /* 0x0000000023047223 */ /* 0x000fe20000000004 */
[----:B------:R-:W-:Y:S01]  /*a6c0*/  FMUL R8, R33, R8 ;  /* 0x0000000821087220 */ /* 0x000fe20000400000 */
[----:B------:R-:W-:Y:S01]  /*a6d0*/  FFMA R5, R35, R2, R5 ;  /* 0x0000000223057223 */ /* 0x000fe20000000005 */
[----:B------:R-:W-:Y:S01]  /*a6e0*/  FMUL R9, R33, R9 ;  /* 0x0000000921097220 */ /* 0x000fe20000400000 */
[----:B------:R-:W-:Y:S01]  /*a6f0*/  FFMA R6, R35, R3, R6 ;  /* 0x0000000323067223 */ /* 0x000fe20000000006 */
[----:B------:R-:W-:Y:S01]  /*a700*/  F2FP.TF32.F32.PACK_B R4, R4 ;  /* 0x00000004ff04723e */ /* 0x000fe200024050ff */
[----:B------:R-:W-:Y:S01]  /*a710*/  FMUL R10, R33, R10 ;  /* 0x0000000a210a7220 */ /* 0x000fe20000400000 */
[----:B------:R-:W-:Y:S01]  /*a720*/  F2FP.TF32.F32.PACK_B R5, R5 ;  /* 0x00000005ff05723e */ /* 0x000fe200024050ff */
[----:B------:R-:W-:Y:S01]  /*a730*/  FFMA R7, R35, R20, R7 ;  /* 0x0000001423077223 */ /* 0x000fe20000000007 */
[----:B------:R-:W-:Y:S01]  /*a740*/  FMUL R11, R33, R11 ;  /* 0x0000000b210b7220 */ /* 0x000fe20000400000 */
        /* <DEDUP_REMOVED lines=8> */
[----:B------:R-:W-:Y:S01]  /*a7d0*/  F2FP.TF32.F32.PACK_B R6, R6 ;  /* 0x00000006ff06723e */ /* 0x000fe200024050ff */
[----:B------:R-:W-:Y:S01]  /*a7e0*/  FFMA R12, R35, R38, R12 ;  /* 0x00000026230c7223 */ /* 0x000fe2000000000c */
[----:B------:R-:W-:Y:S01]  /*a7f0*/  F2FP.TF32.F32.PACK_B R7, R7 ;  /* 0x00000007ff07723e */ /* 0x000fe200024050ff */
[----:B------:R-:W-:Y:S01]  /*a800*/  FMUL R16, R33, R16 ;  /* 0x0000001021107220 */ /* 0x000fe20000400000 */
[----:B------:R-:W-:Y:S01]  /*a810*/  FFMA R13, R35, R39, R13 ;  /* 0x00000027230d7223 */ /* 0x000fe2000000000d */
[----:B------:R-:W-:Y:S01]  /*a820*/  FMUL R17, R33, R17 ;  /* 0x0000001121117220 */ /* 0x000fe20000400000 */
[----:B------:R-:W-:Y:S01]  /*a830*/  FFMA R14, R35, R40, R14 ;  /* 0x00000028230e7223 */ /* 0x000fe2000000000e */
[----:B------:R1:W-:Y:S01]  /*a840*/  STSM.16.M88.4 [R82+0x6400], R4 ;  /* 0x0064000452007844 */ /* 0x0003e20000000200 */
[----:B------:R-:W-:Y:S01]  /*a850*/  FMUL R18, R33, R18 ;  /* 0x0000001221127220 */ /* 0x000fe20000400000 */
[----:B------:R-:W-:Y:S01]  /*a860*/  FFMA R15, R35, R41, R15 ;  /* 0x00000029230f7223 */ /* 0x000fe2000000000f */
[----:B------:R-:W-:Y:S01]  /*a870*/  FMUL R19, R33, R19 ;  /* 0x0000001321137220 */ /* 0x000fe20000400000 */
[----:B------:R-:W-:Y:S01]  /*a880*/  F2FP.TF32.F32.PACK_B R8, R8 ;  /* 0x00000008ff08723e */ /* 0x000fe200024050ff */
[C---:B------:R-:W-:Y:S01]  /*a890*/  FFMA R16, R35.reuse, R42, R16 ;  /* 0x0000002a23107223 */ /* 0x040fe20000000010 */
[----:B------:R-:W-:Y:S01]  /*a8a0*/  F2FP.TF32.F32.PACK_B R9, R9 ;  /* 0x00000009ff09723e */ /* 0x000fe200024050ff */
[C---:B------:R-:W-:Y:S01]  /*a8b0*/  FFMA R17, R35.reuse, R43, R17 ;  /* 0x0000002b23117223 */ /* 0x040fe20000000011 */
[----:B------:R-:W-:Y:S01]  /*a8c0*/  F2FP.TF32.F32.PACK_B R10, R10 ;  /* 0x0000000aff0a723e */ /* 0x000fe200024050ff */
[C---:B------:R-:W-:Y:S01]  /*a8d0*/  FFMA R18, R35.reuse, R44, R18 ;  /* 0x0000002c23127223 */ /* 0x040fe20000000012 */
[----:B------:R-:W-:Y:S01]  /*a8e0*/  F2FP.TF32.F32.PACK_B R11, R11 ;  /* 0x0000000bff0b723e */ /* 0x000fe200024050ff */
[----:B------:R-:W-:Y:S01]  /*a8f0*/  FFMA R19, R35, R45, R19 ;  /* 0x0000002d23137223 */ /* 0x000fe20000000013 */
[----:B------:R-:W-:Y:S02]  /*a900*/  F2FP.TF32.F32.PACK_B R12, R12 ;  /* 0x0000000cff0c723e */ /* 0x000fe400024050ff */
[----:B------:R-:W-:Y:S01]  /*a910*/  F2FP.TF32.F32.PACK_B R13, R13 ;  /* 0x0000000dff0d723e */ /* 0x000fe200024050ff */
[----:B------:R1:W-:Y:S01]  /*a920*/  STSM.16.M88.4 [R81+0x6400], R8 ;  /* 0x0064000851007844 */ /* 0x0003e20000000200 */
[----:B------:R-:W-:Y:S02]  /*a930*/  F2FP.TF32.F32.PACK_B R14, R14 ;  /* 0x0000000eff0e723e */ /* 0x000fe400024050ff */
[----:B------:R-:W-:Y:S02]  /*a940*/  F2FP.TF32.F32.PACK_B R15, R15 ;  /* 0x0000000fff0f723e */ /* 0x000fe400024050ff */
[----:B------:R-:W-:Y:S02]  /*a950*/  F2FP.TF32.F32.PACK_B R16, R16 ;  /* 0x00000010ff10723e */ /* 0x000fe400024050ff */
[----:B------:R-:W-:Y:S01]  /*a960*/  F2FP.TF32.F32.PACK_B R17, R17 ;  /* 0x00000011ff11723e */ /* 0x000fe200024050ff */
[----:B------:R1:W-:Y:S01]  /*a970*/  STSM.16.M88.4 [R84+0x6000], R12 ;  /* 0x0060000c54007844 */ /* 0x0003e20000000200 */
[----:B------:R-:W-:Y:S02]  /*a980*/  F2FP.TF32.F32.PACK_B R18, R18 ;  /* 0x00000012ff12723e */ /* 0x000fe400024050ff */
[----:B------:R-:W-:Y:S05]  /*a990*/  F2FP.TF32.F32.PACK_B R19, R19 ;  /* 0x00000013ff13723e */ /* 0x000fea00024050ff */
        /* <DEDUP_REMOVED lines=18> */
.L_x_159:
[----:B------:R-:W-:Y:S05]  /*aac0*/  BSYNC.RECONVERGENT B0 ;  /* 0x0000000000007941 */ /* 0x000fea0003800200 */
.L_x_158:
[----:B------:R-:W-:Y:S01]  /*aad0*/  BAR.SYNC.DEFER_BLOCKING 0x1, 0x80 ;  /* 0x0042000000007b1d */ /* 0x000fe20000010000 */
[----:B------:R-:W-:Y:S01]  /*aae0*/  UISETP.NE.AND UP0, UPT, UR49, -0x8, UPT ;  /* 0xfffffff83100788c */ /* 0x000fe2000bf05270 */
[----:B------:R-:W-:Y:S08]  /*aaf0*/  IADD3 R31, PT, PT, R31, 0x1, RZ ;  /* 0x000000011f1f7810 */ /* 0x000ff00007ffe0ff */
[----:B------:R-:W-:Y:S05]  /*ab00*/  BRA.U !UP0, `(.L_x_160) ;  /* 0x0000000108287547 */ /* 0x000fea000b800000 */
[----:B------:R-:W-:Y:S01]  /*ab10*/  ISETP.NE.AND P0, PT, R80, RZ, PT ;  /* 0x000000ff5000720c */ /* 0x000fe20003f05270 */
[----:B------:R-:W-:Y:S01]  /*ab20*/  IMAD.U32 R2, RZ, RZ, UR51 ;  /* 0x00000033ff027e24 */ /* 0x000fe2000f8e00ff */
[----:B------:R-:W-:Y:S01]  /*ab30*/  UIADD3 UR51, UPT, UPT, UR51, 0x1, URZ ;  /* 0x0000000133337890 */ /* 0x000fe2000fffe0ff */
[----:B------:R-:W-:Y:S03]  /*ab40*/  IMAD.U32 R0, RZ, RZ, UR37 ;  /* 0x00000025ff007e24 */ /* 0x000fe6000f8e00ff */
[----:B------:R-:W-:Y:S04]  /*ab50*/  UISETP.NE.AND UP0, UPT, UR51, 0x4, UPT ;  /* 0x000000043300788c */ /* 0x000fe8000bf05270 */
[----:B------:R-:W-:Y:S03]  /*ab60*/  USEL UR51, UR51, URZ, UP0 ;  /* 0x000000ff33337287 */ /* 0x000fe60008000000 */
[----:B------:R-:W-:Y:S05]  /*ab70*/  @P0 LEA R2, R2, UR48, 0x3 ;  /* 0x0000003002020c11 */ /* 0x000fea000f8e18ff */
[----:B------:R-:W-:Y:S05]  /*ab80*/  @P0 VIADD R2, R2, 0x50 ;  /* 0x0000005002020836 */ /* 0x000fea0000000000 */
[----:B------:R-:W-:Y:S04]  /*ab90*/  @P0 PRMT R0, R0, 0x654, R2 ;  /* 0x0000065400000816 */ /* 0x000fe80000000002 */
[----:B------:R2:W-:Y:S03]  /*aba0*/  @P0 SYNCS.ARRIVE.TRANS64.RED.A1T0 RZ, [R0+URZ], RZ ;  /* 0x000000ff00ff09a7 */ /* 0x0005e600081004ff */
.L_x_160:
[----:B------:R-:W-:Y:S01]  /*abb0*/  ISETP.NE.AND P2, PT, R77, RZ, PT ;  /* 0x000000ff4d00720c */ /* 0x000fe20003f45270 */
[----:B------:R-:W-:Y:S01]  /*abc0*/  UIADD3 UR49, UPT, UPT, UR49, 0x8, URZ ;  /* 0x0000000831317890 */ /* 0x000fe2000fffe0ff */
[----:B------:R-:W-:Y:S01]  /*abd0*/  ISETP.NE.AND P0, PT, R79, 0x2, PT ;  /* 0x000000024f00780c */ /* 0x000fe20003f05270 */
[----:B-1----:R-:W-:Y:S01]  /*abe0*/  IMAD.IADD R14, R29, 0x1, R62 ;  /* 0x000000011d0e7824 */ /* 0x002fe200078e023e */
[----:B------:R-:W-:Y:S01]  /*abf0*/  ISETP.NE.AND P1, PT, R31, 0x4, PT ;  /* 0x000000041f00780c */ /* 0x000fe20003f25270 */
[----:B------:R-:W-:Y:S01]  /*ac00*/  IMAD.IADD R15, R30, 0x1, R63 ;  /* 0x000000011e0f7824 */ /* 0x000fe200078e023f */
[----:B------:R-:W-:Y:S02]  /*ac10*/  SEL R2, RZ, 0x1, P0 ;  /* 0x00000001ff027807 */ /* 0x000fe40000000000 */
[----:B--2---:R-:W-:Y:S02]  /*ac20*/  SEL R0, RZ, 0x1, P1 ;  /* 0x00000001ff007807 */ /* 0x004fe40000800000 */
[----:B------:R-:W-:Y:S02]  /*ac30*/  LOP3.LUT R72, R72, R2, RZ, 0x3c, !PT ;  /* 0x0000000248487212 */ /* 0x000fe400078e3cff */
[----:B------:R-:W-:Y:S02]  /*ac40*/  LOP3.LUT R73, R73, R0, RZ, 0x3c, !PT ;  /* 0x0000000049497212 */ /* 0x000fe400078e3cff */
[----:B------:R-:W-:Y:S02]  /*ac50*/  @P2 R2UR UR36, R71 ;  /* 0x00000000472422ca */ /* 0x000fe400000e0000 */
[----:B------:R-:W-:Y:S02]  /*ac60*/  SEL R79, R79, RZ, P0 ;  /* 0x000000ff4f4f7207 */ /* 0x000fe40000000000 */
[----:B------:R-:W-:Y:S01]  /*ac70*/  SEL R31, R31, RZ, P1 ;  /* 0x000000ff1f1f7207 */ /* 0x000fe20000800000 */
[----:B------:R-:W-:Y:S10]  /*ac80*/  @P2 BRA `(.L_x_161) ;  /* 0xffffffa400502947 */ /* 0x000ff4000383ffff */
[----:B------:R-:W-:-:S09]  /*ac90*/  UISETP.NE.AND UP0, UPT, UR50, URZ, UPT ;  /* 0x000000ff3200728c */ /* 0x000fd2000bf05270 */
[----:B------:R-:W-:Y:S05]  /*aca0*/  BRA.U !UP0, `(.L_x_162) ;  /* 0x0000000108487547 */ /* 0x000fea000b800000 */
[----:B------:R-:W1:Y:S02]  /*acb0*/  LDCU.64 UR4, c[0x0][0x890] ;  /* 0x00011200ff0477ac */ /* 0x000e640008000a00 */
[----:B-1----:R-:W-:-:S04]  /*acc0*/  UISETP.NE.U32.AND UP0, UPT, UR4, URZ, UPT ;  /* 0x000000ff0400728c */ /* 0x002fc8000bf05070 */
[----:B------:R-:W-:-:S09]  /*acd0*/  UISETP.NE.AND.EX UP0, UPT, UR5, URZ, UPT, UP0 ;  /* 0x000000ff0500728c */ /* 0x000fd2000bf05300 */
[----:B------:R-:W-:Y:S05]  /*ace0*/  BRA.U UP0, `(.L_x_163) ;  /* 0x00000001000c7547 */ /* 0x000fea000b800000 */
[----:B------:R-:W-:-:S13]  /*acf0*/  FSETP.NEU.AND P0, PT, R35, RZ, PT ;  /* 0x000000ff2300720b */ /* 0x000fda0003f0d000 */
[----:B------:R-:W-:Y:S05]  /*ad00*/  @!P0 EXIT ;  /* 0x000000000000894d */ /* 0x000fea0003800000 */
[----:B------:R-:W-:Y:S05]  /*ad10*/  BRA `(.L_x_162) ;  /* 0x00000000002c7947 */ /* 0x000fea0003800000 */
.L_x_163:
[----:B------:R-:W-:Y:S01]  /*ad20*/  ISETP.NE.AND P0, PT, R78, RZ, PT ;  /* 0x000000ff4e00720c */ /* 0x000fe20003f05270 */
[----:B------:R-:W-:-:S12]  /*ad30*/  BSSY.RECONVERGENT B0, `(.L_x_162) ;  /* 0x0000009000007945 */ /* 0x000fd80003800200 */
[----:B------:R-:W-:Y:S05]  /*ad40*/  @P0 BRA `(.L_x_164) ;  /* 0x0000000000140947 */ /* 0x000fea0003800000 */
[----:B------:R-:W1:Y:S02]  /*ad50*/  LDCU.64 UR4, c[0x0][0x888] ;  /* 0x00011100ff0477ac */ /* 0x000e640008000a00 */
[----:B-1----:R-:W-:-:S04]  /*ad60*/  ISETP.NE.U32.AND P0, PT, RZ, UR4, PT ;  /* 0x00000004ff007c0c */ /* 0x002fc8000bf05070 */
[----:B------:R-:W-:-:S13]  /*ad70*/  ISETP.NE.AND.EX P0, PT, RZ, UR5, PT, P0 ;  /* 0x00000005ff007c0c */ /* 0x000fda000bf05300 */
[----:B------:R-:W-:Y:S05]  /*ad80*/  @!P0 EXIT ;  /* 0x000000000000894d */ /* 0x000fea0003800000 */
[----:B------:R-:W-:Y:S05]  /*ad90*/  BRA `(.L_x_165) ;  /* 0x0000000000087947 */ /* 0x000fea0003800000 */
.L_x_164:
[----:B------:R-:W-:-:S13]  /*ada0*/  FSETP.NEU.AND P0, PT, R35, RZ, PT ;  /* 0x000000ff2300720b */ /* 0x000fda0003f0d000 */
[----:B------:R-:W-:Y:S05]  /*adb0*/  @!P0 EXIT ;  /* 0x000000000000894d */ /* 0x000fea0003800000 */
.L_x_165:
[----:B------:R-:W-:Y:S05]  /*adc0*/  BSYNC.RECONVERGENT B0 ;  /* 0x0000000000007941 */ /* 0x000fea0003800200 */
.L_x_162:
[----:B------:R-:W-:Y:S01]  /*add0*/  ULEA UR4, UR51, UR48, 0x3 ;  /* 0x0000003033047291 */ /* 0x000fe2000f8e18ff */
[----:B------:R-:W-:-:S04]  /*ade0*/  DEPBAR.LE SB0, 0x0 ;  /* 0x000080000000791a */ /* 0x000fc80000000000 */
[----:B------:R-:W-:-:S04]  /*adf0*/  UIADD3 UR4, UPT, UPT, UR4, 0x50, URZ ;  /* 0x0000005004047890 */ /* 0x000fc8000fffe0ff */
[----:B------:R-:W-:-:S09]  /*ae00*/  UPRMT UR4, UR37, 0x654, UR4 ;  /* 0x0000065425047896 */ /* 0x000fd20008000004 */
[----:B------:R-:W-:Y:S01]  /*ae10*/  SYNCS.ARRIVE.TRANS64.RED.A1T0 RZ, [UR4], RZ ;  /* 0x000000ffffff79a7 */ /* 0x000fe20008100404 */
[----:B------:R-:W-:Y:S05]  /*ae20*/  EXIT ;  /* 0x000000000000794d */ /* 0x000fea0003800000 */
.L_x_19:
[----:B--2---:R2:W1:Y:S02]  /*ae30*/  SYNCS.PHASECHK.TRANS64.TRYWAIT P0, [R2+URZ+0xf0], R3 ;  /* 0x0000f003020075a7 */ /* 0x00446400080011ff */
[----:B-1----:R-:W-:Y:S05]  /*ae40*/  @!P0 NANOSLEEP.SYNCS 0x989680 ;  /* 0x009896800000895d */ /* 0x002fea0003900000 */
[----:B------:R-:W1:Y:S02]  /*ae50*/  @!P0 SYNCS.PHASECHK.TRANS64 P0, [R2+URZ+0xf0], R3 ;  /* 0x0000f003020085a7 */ /* 0x000e6400080010ff */
[----:B-1----:R-:W-:Y:S05]  /*ae60*/  @!P0 BRA `(.L_x_19) ;  /* 0xfffffffc00f08947 */ /* 0x002fea000383ffff */
[----:B------:R-:W-:Y:S05]  /*ae70*/  BRA `(.L_x_166) ;  /* 0xffffff6400d07947 */ /* 0x000fea000383ffff */
.L_x_22:
[----:B-1----:R-:W-:-:S07]  /*ae80*/  MOV R2, UR33 ;  /* 0x0000002100027c02 */ /* 0x002fce0008000f00 */
.L_x_167:
[----:B-1----:R1:W2:Y:S02]  /*ae90*/  SYNCS.PHASECHK.TRANS64.TRYWAIT P0, [R2+URZ+0x18], R4 ;  /* 0x00001804020075a7 */ /* 0x0022a400080011ff */
[----:B--2---:R-:W-:Y:S05]  /*aea0*/  @!P0 NANOSLEEP.SYNCS 0x989680 ;  /* 0x009896800000895d */ /* 0x004fea0003900000 */
[----:B------:R-:W2:Y:S02]  /*aeb0*/  @!P0 SYNCS.PHASECHK.TRANS64 P0, [R2+URZ+0x18], R4 ;  /* 0x00001804020085a7 */ /* 0x000ea400080010ff */
[----:B--2---:R-:W-:Y:S05]  /*aec0*/  @!P0 BRA `(.L_x_167) ;  /* 0xfffffffc00f08947 */ /* 0x004fea000383ffff */
[----:B------:R-:W-:Y:S05]  /*aed0*/  BRA `(.L_x_21) ;  /* 0xffffff6800207947 */ /* 0x000fea000383ffff */
.L_x_28:
[----:B-1----:R-:W-:-:S07]  /*aee0*/  MOV R2, UR17 ;  /* 0x0000001100027c02 */ /* 0x002fce0008000f00 */
.L_x_168:
[----:B-1----:R1:W2:Y:S02]  /*aef0*/  SYNCS.PHASECHK.TRANS64.TRYWAIT P0, [R2+URZ+0x18], R4 ;  /* 0x00001804020075a7 */ /* 0x0022a400080011ff */
[----:B--2---:R-:W-:Y:S05]  /*af00*/  @!P0 NANOSLEEP.SYNCS 0x989680 ;  /* 0x009896800000895d */ /* 0x004fea0003900000 */
[----:B------:R-:W2:Y:S02]  /*af10*/  @!P0 SYNCS.PHASECHK.TRANS64 P0, [R2+URZ+0x18], R4 ;  /* 0x00001804020085a7 */ /* 0x000ea400080010ff */
[----:B--2---:R-:W-:Y:S05]  /*af20*/  @!P0 BRA `(.L_x_168) ;  /* 0xfffffffc00f08947 */ /* 0x004fea000383ffff */
[----:B------:R-:W-:Y:S05]  /*af30*/  BRA `(.L_x_27) ;  /* 0xffffff6800c87947 */ /* 0x000fea000383ffff */
.L_x_32:
[----:B-1----:R1:W2:Y:S02]  /*af40*/  SYNCS.PHASECHK.TRANS64.TRYWAIT P0, [R2+URZ+0x80], R3 ;  /* 0x00008003020075a7 */ /* 0x0022a400080011ff */
[----:B--2---:R-:W-:Y:S05]  /*af50*/  @!P0 NANOSLEEP.SYNCS 0x989680 ;  /* 0x009896800000895d */ /* 0x004fea0003900000 */
[----:B------:R-:W2:Y:S02]  /*af60*/  @!P0 SYNCS.PHASECHK.TRANS64 P0, [R2+URZ+0x80], R3 ;  /* 0x00008003020085a7 */ /* 0x000ea400080010ff */
[----:B--2---:R-:W-:Y:S05]  /*af70*/  @!P0 BRA `(.L_x_32) ;  /* 0xfffffffc00f08947 */ /* 0x004fea000383ffff */
[----:B------:R-:W-:Y:S05]  /*af80*/  BRA `(.L_x_169) ;  /* 0xffffff6c00587947 */ /* 0x000fea000383ffff */
.L_x_36:
[----:B----4-:R-:W-:-:S07]  /*af90*/  MOV R0, UR5 ;  /* 0x0000000500007c02 */ /* 0x010fce0008000f00 */
.L_x_170:
[----:B-1----:R1:W2:Y:S02]  /*afa0*/  SYNCS.PHASECHK.TRANS64.TRYWAIT P0, [R0+URZ], R2 ;  /* 0x00000002000075a7 */ /* 0x0022a400080011ff */
[----:B--2---:R-:W-:Y:S05]  /*afb0*/  @!P0 NANOSLEEP.SYNCS 0x989680 ;  /* 0x009896800000895d */ /* 0x004fea0003900000 */
[----:B------:R-:W2:Y:S02]  /*afc0*/  @!P0 SYNCS.PHASECHK.TRANS64 P0, [R0+URZ], R2 ;  /* 0x00000002000085a7 */ /* 0x000ea400080010ff */
[----:B--2---:R-:W-:Y:S05]  /*afd0*/  @!P0 BRA `(.L_x_170) ;  /* 0xfffffffc00f08947 */ /* 0x004fea000383ffff */
[----:B------:R-:W-:Y:S05]  /*afe0*/  BRA `(.L_x_171) ;  /* 0xffffff7000c87947 */ /* 0x000fea000383ffff */
.L_x_37:
[----:B----4-:R-:W-:-:S07]  /*aff0*/  MOV R0, UR5 ;  /* 0x0000000500007c02 */ /* 0x010fce0008000f00 */
.L_x_172:
[----:B-1----:R1:W2:Y:S02]  /*b000*/  SYNCS.PHASECHK.TRANS64.TRYWAIT P0, [R0+URZ], R2 ;  /* 0x00000002000075a7 */ /* 0x0022a400080011ff */
[----:B--2---:R-:W-:Y:S05]  /*b010*/  @!P0 NANOSLEEP.SYNCS 0x989680 ;  /* 0x009896800000895d */ /* 0x004fea0003900000 */
[----:B------:R-:W2:Y:S02]  /*b020*/  @!P0 SYNCS.PHASECHK.TRANS64 P0, [R0+URZ], R2 ;  /* 0x00000002000085a7 */ /* 0x000ea400080010ff */
[----:B--2---:R-:W-:Y:S05]  /*b030*/  @!P0 BRA `(.L_x_172) ;  /* 0xfffffffc00f08947 */ /* 0x004fea000383ffff */
[----:B------:R-:W-:Y:S05]  /*b040*/  BRA `(.L_x_173) ;  /* 0xffffff7000d47947 */ /* 0x000fea000383ffff */
.L_x_40:
[----:B-1----:R1:W2:Y:S02]  /*b050*/  SYNCS.PHASECHK.TRANS64.TRYWAIT P0, [R0+URZ+0xe0], R4 ;  /* 0x0000e004000075a7 */ /* 0x0022a400080011ff */
[----:B--2---:R-:W-:Y:S05]  /*b060*/  @!P0 NANOSLEEP.SYNCS 0x989680 ;  /* 0x009896800000895d */ /* 0x004fea0003900000 */
[----:B------:R-:W2:Y:S02]  /*b070*/  @!P0 SYNCS.PHASECHK.TRANS64 P0, [R0+URZ+0xe0], R4 ;  /* 0x0000e004000085a7 */ /* 0x000ea400080010ff */
[----:B--2---:R-:W-:Y:S05]  /*b080*/  @!P0 BRA `(.L_x_40) ;  /* 0xfffffffc00f08947 */ /* 0x004fea000383ffff */
[----:B------:R-:W-:Y:S05]  /*b090*/  BRA `(.L_x_174) ;  /* 0xffffff7400307947 */ /* 0x000fea000383ffff */
.L_x_41:
[----:B------:R-:W-:-:S07]  /*b0a0*/  MOV R0, UR5 ;  /* 0x0000000500007c02 */ /* 0x000fce0008000f00 */
.L_x_175:
[----:B-1----:R1:W2:Y:S02]  /*b0b0*/  SYNCS.PHASECHK.TRANS64.TRYWAIT P0, [R0+URZ+0x90], R5 ;  /* 0x00009005000075a7 */ /* 0x0022a400080011ff */
[----:B--2---:R-:W-:Y:S05]  /*b0c0*/  @!P0 NANOSLEEP.SYNCS 0x989680 ;  /* 0x009896800000895d */ /* 0x004fea0003900000 */
[----:B------:R-:W2:Y:S02]  /*b0d0*/  @!P0 SYNCS.PHASECHK.TRANS64 P0, [R0+URZ+0x90], R5 ;  /* 0x00009005000085a7 */ /* 0x000ea400080010ff */
[----:B--2---:R-:W-:Y:S05]  /*b0e0*/  @!P0 BRA `(.L_x_175) ;  /* 0xfffffffc00f08947 */ /* 0x004fea000383ffff */
[----:B------:R-:W-:Y:S05]  /*b0f0*/  BRA `(.L_x_176) ;  /* 0xffffff7400407947 */ /* 0x000fea000383ffff */
.L_x_42:
[----:B-1----:R1:W2:Y:S02]  /*b100*/  SYNCS.PHASECHK.TRANS64.TRYWAIT P1, [R0+URZ+0x80], R4 ;  /* 0x00008004000075a7 */ /* 0x0022a400080211ff */
[----:B--2---:R-:W-:Y:S05]  /*b110*/  @!P1 NANOSLEEP.SYNCS 0x989680 ;  /* 0x009896800000995d */ /* 0x004fea0003900000 */
[----:B------:R-:W2:Y:S02]  /*b120*/  @!P1 SYNCS.PHASECHK.TRANS64 P1, [R0+URZ+0x80], R4 ;  /* 0x00008004000095a7 */ /* 0x000ea400080210ff */
[----:B--2---:R-:W-:Y:S05]  /*b130*/  @!P1 BRA `(.L_x_42) ;  /* 0xfffffffc00f09947 */ /* 0x004fea000383ffff */
[----:B------:R-:W-:Y:S05]  /*b140*/  BRA `(.L_x_177) ;  /* 0xffffff7400707947 */ /* 0x000fea000383ffff */
.L_x_45:
[----:B------:R-:W-:-:S07]  /*b150*/  MOV R0, UR5 ;  /* 0x0000000500007c02 */ /* 0x000fce0008000f00 */
.L_x_178:
[----:B-1----:R1:W2:Y:S02]  /*b160*/  SYNCS.PHASECHK.TRANS64.TRYWAIT P0, [R0+URZ+0x90], R2 ;  /* 0x00009002000075a7 */ /* 0x0022a400080011ff */
[----:B--2---:R-:W-:Y:S05]  /*b170*/  @!P0 NANOSLEEP.SYNCS 0x989680 ;  /* 0x009896800000895d */ /* 0x004fea0003900000 */
[----:B------:R-:W2:Y:S02]  /*b180*/  @!P0 SYNCS.PHASECHK.TRANS64 P0, [R0+URZ+0x90], R2 ;  /* 0x00009002000085a7 */ /* 0x000ea400080010ff */
[----:B--2---:R-:W-:Y:S05]  /*b190*/  @!P0 BRA `(.L_x_178) ;  /* 0xfffffffc00f08947 */ /* 0x004fea000383ffff */
[----:B------:R-:W-:Y:S05]  /*b1a0*/  BRA `(.L_x_44) ;  /* 0xffffff7400c47947 */ /* 0x000fea000383ffff */
.L_x_52:
[----:B-1----:R1:W2:Y:S02]  /*b1b0*/  SYNCS.PHASECHK.TRANS64.TRYWAIT P1, [R0+URZ+0x80], R2 ;  /* 0x00008002000075a7 */ /* 0x0022a400080211ff */
[----:B--2---:R-:W-:Y:S05]  /*b1c0*/  @!P1 NANOSLEEP.SYNCS 0x989680 ;  /* 0x009896800000995d */ /* 0x004fea0003900000 */
[----:B------:R-:W2:Y:S02]  /*b1d0*/  @!P1 SYNCS.PHASECHK.TRANS64 P1, [R0+URZ+0x80], R2 ;  /* 0x00008002000095a7 */ /* 0x000ea400080210ff */
[----:B--2---:R-:W-:Y:S05]  /*b1e0*/  @!P1 BRA `(.L_x_52) ;  /* 0xfffffffc00f09947 */ /* 0x004fea000383ffff */
[----:B------:R-:W-:Y:S05]  /*b1f0*/  BRA `(.L_x_179) ;  /* 0xffffff7c00347947 */ /* 0x000fea000383ffff */
.L_x_53:
[----:B------:R-:W-:-:S07]  /*b200*/  MOV R2, UR7 ;  /* 0x0000000700027c02 */ /* 0x000fce0008000f00 */
.L_x_180:
[----:B-1----:R1:W2:Y:S02]  /*b210*/  SYNCS.PHASECHK.TRANS64.TRYWAIT P0, [R2+URZ+0xc0], R0 ;  /* 0x0000c000020075a7 */ /* 0x0022a400080011ff */
[----:B--2---:R-:W-:Y:S05]  /*b220*/  @!P0 NANOSLEEP.SYNCS 0x989680 ;  /* 0x009896800000895d */ /* 0x004fea0003900000 */
[----:B------:R-:W2:Y:S02]  /*b230*/  @!P0 SYNCS.PHASECHK.TRANS64 P0, [R2+URZ+0xc0], R0 ;  /* 0x0000c000020085a7 */ /* 0x000ea400080010ff */
[----:B--2---:R-:W-:Y:S05]  /*b240*/  @!P0 BRA `(.L_x_180) ;  /* 0xfffffffc00f08947 */ /* 0x004fea000383ffff */
[----:B------:R-:W-:Y:S05]  /*b250*/  BRA `(.L_x_181) ;  /* 0xffffff7c00847947 */ /* 0x000fea000383ffff */
.L_x_56:
[----:B------:R-:W-:Y:S07]  /*b260*/  MOV R0, UR6 ;  /* 0x0000000600007c02 */ /* 0x000fee0008000f00 */
.L_x_182:
[----:B-1----:R1:W2:Y:S02]  /*b270*/  SYNCS.PHASECHK.TRANS64.TRYWAIT P0, [R0+URZ], R2 ;  /* 0x00000002000075a7 */ /* 0x0022a400080011ff */
[----:B--2---:R-:W-:Y:S05]  /*b280*/  @!P0 NANOSLEEP.SYNCS 0x989680 ;  /* 0x009896800000895d */ /* 0x004fea0003900000 */
[----:B------:R-:W2:Y:S02]  /*b290*/  @!P0 SYNCS.PHASECHK.TRANS64 P0, [R0+URZ], R2 ;  /* 0x00000002000085a7 */ /* 0x000ea400080010ff */
[----:B--2---:R-:W-:Y:S05]  /*b2a0*/  @!P0 BRA `(.L_x_182) ;  /* 0xfffffffc00f08947 */ /* 0x004fea000383ffff */
[----:B------:R-:W-:Y:S05]  /*b2b0*/  BRA `(.L_x_55) ;  /* 0xffffff7c00a07947 */ /* 0x000fea000383ffff */
.L_x_59:
[----:B------:R-:W-:-:S07]  /*b2c0*/  MOV R0, UR6 ;  /* 0x0000000600007c02 */ /* 0x000fce0008000f00 */
.L_x_183:
[----:B--2---:R2:W4:Y:S02]  /*b2d0*/  SYNCS.PHASECHK.TRANS64.TRYWAIT P0, [R0+URZ], R2 ;  /* 0x00000002000075a7 */ /* 0x00452400080011ff */
[----:B----4-:R-:W-:Y:S05]  /*b2e0*/  @!P0 NANOSLEEP.SYNCS 0x989680 ;  /* 0x009896800000895d */ /* 0x010fea0003900000 */
[----:B------:R-:W4:Y:S02]  /*b2f0*/  @!P0 SYNCS.PHASECHK.TRANS64 P0, [R0+URZ], R2 ;  /* 0x00000002000085a7 */ /* 0x000f2400080010ff */
[----:B----4-:R-:W-:Y:S05]  /*b300*/  @!P0 BRA `(.L_x_183) ;  /* 0xfffffffc00f08947 */ /* 0x010fea000383ffff */
[----:B------:R-:W-:Y:S05]  /*b310*/  BRA `(.L_x_184) ;  /* 0xffffff80007c7947 */ /* 0x000fea000383ffff */
.L_x_60:
[----:B------:R-:W-:-:S07]  /*b320*/  MOV R0, UR6 ;  /* 0x0000000600007c02 */ /* 0x000fce0008000f00 */
.L_x_185:
[----:B-1----:R1:W2:Y:S02]  /*b330*/  SYNCS.PHASECHK.TRANS64.TRYWAIT P0, [R0+URZ], R3 ;  /* 0x00000003000075a7 */ /* 0x0022a400080011ff */
[----:B--2---:R-:W-:Y:S05]  /*b340*/  @!P0 NANOSLEEP.SYNCS 0x989680 ;  /* 0x009896800000895d */ /* 0x004fea0003900000 */
[----:B------:R-:W2:Y:S02]  /*b350*/  @!P0 SYNCS.PHASECHK.TRANS64 P0, [R0+URZ], R3 ;  /* 0x00000003000085a7 */ /* 0x000ea400080010ff */
[----:B--2---:R-:W-:Y:S05]  /*b360*/  @!P0 BRA `(.L_x_185) ;  /* 0xfffffffc00f08947 */ /* 0x004fea000383ffff */
[----:B------:R-:W-:Y:S05]  /*b370*/  BRA `(.L_x_186) ;  /* 0xffffff8000887947 */ /* 0x000fea000383ffff */
.L_x_61:
[----:B------:R-:W-:-:S07]  /*b380*/  MOV R0, UR6 ;  /* 0x0000000600007c02 */ /* 0x000fce0008000f00 */
.L_x_187:
[----:B-1----:R1:W2:Y:S02]  /*b390*/  SYNCS.PHASECHK.TRANS64.TRYWAIT P0, [R0+URZ], R3 ;  /* 0x00000003000075a7 */ /* 0x0022a400080011ff */
[----:B--2---:R-:W-:Y:S05]  /*b3a0*/  @!P0 NANOSLEEP.SYNCS 0x989680 ;  /* 0x009896800000895d */ /* 0x004fea0003900000 */
[----:B------:R-:W2:Y:S02]  /*b3b0*/  @!P0 SYNCS.PHASECHK.TRANS64 P0, [R0+URZ], R3 ;  /* 0x00000003000085a7 */ /* 0x000ea400080010ff */
[----:B--2---:R-:W-:Y:S05]  /*b3c0*/  @!P0 BRA `(.L_x_187) ;  /* 0xfffffffc00f08947 */ /* 0x004fea000383ffff */
[----:B------:R-:W-:Y:S05]  /*b3d0*/  BRA `(.L_x_188) ;  /* 0xffffff8000947947 */ /* 0x000fea000383ffff */
.L_x_62:
[----:B-1----:R-:W-:-:S07]  /*b3e0*/  MOV R0, UR7 ;  /* 0x0000000700007c02 */ /* 0x002fce0008000f00 */
.L_x_189:
[----:B-1----:R1:W2:Y:S02]  /*b3f0*/  SYNCS.PHASECHK.TRANS64.TRYWAIT P0, [R0+URZ], R2 ;  /* 0x00000002000075a7 */ /* 0x0022a400080011ff */
[----:B--2---:R-:W-:Y:S05]  /*b400*/  @!P0 NANOSLEEP.SYNCS 0x989680 ;  /* 0x009896800000895d */ /* 0x004fea0003900000 */
[----:B------:R-:W2:Y:S02]  /*b410*/  @!P0 SYNCS.PHASECHK.TRANS64 P0, [R0+URZ], R2 ;  /* 0x00000002000085a7 */ /* 0x000ea400080010ff */
[----:B--2---:R-:W-:Y:S05]  /*b420*/  @!P0 BRA `(.L_x_189) ;  /* 0xfffffffc00f08947 */ /* 0x004fea000383ffff */
[----:B------:R-:W-:Y:S05]  /*b430*/  BRA `(.L_x_190) ;  /* 0xffffff8000a07947 */ /* 0x000fea000383ffff */
.L_x_67:
[----:B--2---:R2:W3:Y:S02]  /*b440*/  SYNCS.PHASECHK.TRANS64.TRYWAIT P0, [R0+URZ+0x80], R2 ;  /* 0x00008002000075a7 */ /* 0x0044e400080011ff */
[----:B---3--:R-:W-:Y:S05]  /*b450*/  @!P0 NANOSLEEP.SYNCS 0x989680 ;  /* 0x009896800000895d */ /* 0x008fea0003900000 */
[----:B------:R-:W3:Y:S02]  /*b460*/  @!P0 SYNCS.PHASECHK.TRANS64 P0, [R0+URZ+0x80], R2 ;  /* 0x00008002000085a7 */ /* 0x000ee400080010ff */
[----:B---3--:R-:W-:Y:S05]  /*b470*/  @!P0 BRA `(.L_x_67) ;  /* 0xfffffffc00f08947 */ /* 0x008fea000383ffff */
[----:B------:R-:W-:Y:S05]  /*b480*/  BRA `(.L_x_191) ;  /* 0xffffff8400a07947 */ /* 0x000fea000383ffff */
.L_x_70:
[----:B------:R-:W-:Y:S07]  /*b490*/  MOV R0, UR7 ;  /* 0x0000000700007c02 */ /* 0x000fee0008000f00 */
.L_x_192:
[----:B--2---:R2:W3:Y:S02]  /*b4a0*/  SYNCS.PHASECHK.TRANS64.TRYWAIT P0, [R0+URZ+0x78], R2 ;  /* 0x00007802000075a7 */ /* 0x0044e400080011ff */
[----:B---3--:R-:W-:Y:S05]  /*b4b0*/  @!P0 NANOSLEEP.SYNCS 0x989680 ;  /* 0x009896800000895d */ /* 0x008fea0003900000 */
[----:B------:R-:W3:Y:S02]  /*b4c0*/  @!P0 SYNCS.PHASECHK.TRANS64 P0, [R0+URZ+0x78], R2 ;  /* 0x00007802000085a7 */ /* 0x000ee400080010ff */
[----:B---3--:R-:W-:Y:S05]  /*b4d0*/  @!P0 BRA `(.L_x_192) ;  /* 0xfffffffc00f08947 */ /* 0x008fea000383ffff */
[----:B------:R-:W-:Y:S05]  /*b4e0*/  BRA `(.L_x_69) ;  /* 0xffffff8800807947 */ /* 0x000fea000383ffff */
.L_x_73:
[----:B------:R-:W-:Y:S07]  /*b4f0*/  MOV R0, UR7 ;  /* 0x0000000700007c02 */ /* 0x000fee0008000f00 */
.L_x_193:
[----:B-1----:R1:W2:Y:S02]  /*b500*/  SYNCS.PHASECHK.TRANS64.TRYWAIT P0, [R0+URZ+0x50], R32 ;  /* 0x00005020000075a7 */ /* 0x0022a400080011ff */
[----:B--2---:R-:W-:Y:S05]  /*b510*/  @!P0 NANOSLEEP.SYNCS 0x989680 ;  /* 0x009896800000895d */ /* 0x004fea0003900000 */
[----:B------:R-:W2:Y:S02]  /*b520*/  @!P0 SYNCS.PHASECHK.TRANS64 P0, [R0+URZ+0x50], R32 ;  /* 0x00005020000085a7 */ /* 0x000ea400080010ff */
[----:B--2---:R-:W-:Y:S05]  /*b530*/  @!P0 BRA `(.L_x_193) ;  /* 0xfffffffc00f08947 */ /* 0x004fea000383ffff */
[----:B------:R-:W-:Y:S05]  /*b540*/  BRA `(.L_x_194) ;  /* 0xffffff8800fc7947 */ /* 0x000fea000383ffff */
.L_x_74:
[----:B------:R-:W-:Y:S07]  /*b550*/  MOV R0, UR7 ;  /* 0x0000000700007c02 */ /* 0x000fee0008000f00 */
.L_x_195:
[----:B-1----:R1:W2:Y:S02]  /*b560*/  SYNCS.PHASECHK.TRANS64.TRYWAIT P0, [R0+URZ+0x58], R32 ;  /* 0x00005820000075a7 */ /* 0x0022a400080011ff */
[----:B--2---:R-:W-:Y:S05]  /*b570*/  @!P0 NANOSLEEP.SYNCS 0x989680 ;  /* 0x009896800000895d */ /* 0x004fea0003900000 */
[----:B------:R-:W2:Y:S02]  /*b580*/  @!P0 SYNCS.PHASECHK.TRANS64 P0, [R0+URZ+0x58], R32 ;  /* 0x00005820000085a7 */ /* 0x000ea400080010ff */
[----:B--2---:R-:W-:Y:S05]  /*b590*/  @!P0 BRA `(.L_x_195) ;  /* 0xfffffffc00f08947 */ /* 0x004fea000383ffff */
[----:B------:R-:W-:Y:S05]  /*b5a0*/  BRA `(.L_x_196) ;  /* 0xffffff8c00387947 */ /* 0x000fea000383ffff */
.L_x_75:
[----:B------:R-:W-:Y:S07]  /*b5b0*/  MOV R0, UR7 ;  /* 0x0000000700007c02 */ /* 0x000fee0008000f00 */
.L_x_197:
[----:B-1----:R1:W2:Y:S02]  /*b5c0*/  SYNCS.PHASECHK.TRANS64.TRYWAIT P0, [R0+URZ+0x60], R32 ;  /* 0x00006020000075a7 */ /* 0x0022a400080011ff */
[----:B--2---:R-:W-:Y:S05]  /*b5d0*/  @!P0 NANOSLEEP.SYNCS 0x989680 ;  /* 0x009896800000895d */ /* 0x004fea0003900000 */
[----:B------:R-:W2:Y:S02]  /*b5e0*/  @!P0 SYNCS.PHASECHK.TRANS64 P0, [R0+URZ+0x60], R32 ;  /* 0x00006020000085a7 */ /* 0x000ea400080010ff */
[----:B--2---:R-:W-:Y:S05]  /*b5f0*/  @!P0 BRA `(.L_x_197) ;  /* 0xfffffffc00f08947 */ /* 0x004fea000383ffff */
[----:B------:R-:W-:Y:S05]  /*b600*/  BRA `(.L_x_198) ;  /* 0xffffff8c00787947 */ /* 0x000fea000383ffff */
.L_x_76:
[----:B------:R-:W-:Y:S07]  /*b610*/  MOV R0, UR7 ;  /* 0x0000000700007c02 */ /* 0x000fee0008000f00 */
.L_x_199:
[----:B-1----:R1:W2:Y:S02]  /*b620*/  SYNCS.PHASECHK.TRANS64.TRYWAIT P0, [R0+URZ+0x68], R32 ;  /* 0x00006820000075a7 */ /* 0x0022a400080011ff */
[----:B--2---:R-:W-:Y:S05]  /*b630*/  @!P0 NANOSLEEP.SYNCS 0x989680 ;  /* 0x009896800000895d */ /* 0x004fea0003900000 */
[----:B------:R-:W2:Y:S02]  /*b640*/  @!P0 SYNCS.PHASECHK.TRANS64 P0, [R0+URZ+0x68], R32 ;  /* 0x00006820000085a7 */ /* 0x000ea400080010ff */
[----:B--2---:R-:W-:Y:S05]  /*b650*/  @!P0 BRA `(.L_x_199) ;  /* 0xfffffffc00f08947 */ /* 0x004fea000383ffff */
[----:B------:R-:W-:Y:S05]  /*b660*/  BRA `(.L_x_200) ;  /* 0xffffff8c00bc7947 */ /* 0x000fea000383ffff */
.L_x_77:
[----:B------:R-:W-:Y:S07]  /*b670*/  MOV R0, UR7 ;  /* 0x0000000700007c02 */ /* 0x000fee0008000f00 */
.L_x_201:
[----:B-1----:R1:W2:Y:S02]  /*b680*/  SYNCS.PHASECHK.TRANS64.TRYWAIT P0, [R0+URZ+0x50], R14 ;  /* 0x0000500e000075a7 */ /* 0x0022a400080011ff */
[----:B--2---:R-:W-:Y:S05]  /*b690*/  @!P0 NANOSLEEP.SYNCS 0x989680 ;  /* 0x009896800000895d */ /* 0x004fea0003900000 */
[----:B------:R-:W2:Y:S02]  /*b6a0*/  @!P0 SYNCS.PHASECHK.TRANS64 P0, [R0+URZ+0x50], R14 ;  /* 0x0000500e000085a7 */ /* 0x000ea400080010ff */
[----:B--2---:R-:W-:Y:S05]  /*b6b0*/  @!P0 BRA `(.L_x_201) ;  /* 0xfffffffc00f08947 */ /* 0x004fea000383ffff */
[----:B------:R-:W-:Y:S05]  /*b6c0*/  BRA `(.L_x_202) ;  /* 0xffffff9000047947 */ /* 0x000fea000383ffff */
.L_x_78:
[----:B------:R-:W-:Y:S07]  /*b6d0*/  MOV R0, UR7 ;  /* 0x0000000700007c02 */ /* 0x000fee0008000f00 */
.L_x_203:
[----:B-1----:R1:W2:Y:S02]  /*b6e0*/  SYNCS.PHASECHK.TRANS64.TRYWAIT P0, [R0+URZ+0x58], R14 ;  /* 0x0000580e000075a7 */ /* 0x0022a400080011ff */
[----:B--2---:R-:W-:Y:S05]  /*b6f0*/  @!P0 NANOSLEEP.SYNCS 0x989680 ;  /* 0x009896800000895d */ /* 0x004fea0003900000 */
[----:B------:R-:W2:Y:S02]  /*b700*/  @!P0 SYNCS.PHASECHK.TRANS64 P0, [R0+URZ+0x58], R14 ;  /* 0x0000580e000085a7 */ /* 0x000ea400080010ff */
[----:B--2---:R-:W-:Y:S05]  /*b710*/  @!P0 BRA `(.L_x_203) ;  /* 0xfffffffc00f08947 */ /* 0x004fea000383ffff */
[----:B------:R-:W-:Y:S05]  /*b720*/  BRA `(.L_x_204) ;  /* 0xffffff9000487947 */ /* 0x000fea000383ffff */
.L_x_79:
[----:B------:R-:W-:Y:S07]  /*b730*/  MOV R0, UR7 ;  /* 0x0000000700007c02 */ /* 0x000fee0008000f00 */
.L_x_205:
[----:B-1----:R1:W2:Y:S02]  /*b740*/  SYNCS.PHASECHK.TRANS64.TRYWAIT P0, [R0+URZ+0x60], R14 ;  /* 0x0000600e000075a7 */ /* 0x0022a400080011ff */
[----:B--2---:R-:W-:Y:S05]  /*b750*/  @!P0 NANOSLEEP.SYNCS 0x989680 ;  /* 0x009896800000895d */ /* 0x004fea0003900000 */
[----:B------:R-:W2:Y:S02]  /*b760*/  @!P0 SYNCS.PHASECHK.TRANS64 P0, [R0+URZ+0x60], R14 ;  /* 0x0000600e000085a7 */ /* 0x000ea400080010ff */
[----:B--2---:R-:W-:Y:S05]  /*b770*/  @!P0 BRA `(.L_x_205) ;  /* 0xfffffffc00f08947 */ /* 0x004fea000383ffff */
[----:B------:R-:W-:Y:S05]  /*b780*/  BRA `(.L_x_206) ;  /* 0xffffff90008c7947 */ /* 0x000fea000383ffff */
.L_x_80:
[----:B------:R-:W-:Y:S07]  /*b790*/  MOV R0, UR7 ;  /* 0x0000000700007c02 */ /* 0x000fee0008000f00 */
.L_x_207:
[----:B-1----:R1:W2:Y:S02]  /*b7a0*/  SYNCS.PHASECHK.TRANS64.TRYWAIT P0, [R0+URZ+0x68], R14 ;  /* 0x0000680e000075a7 */ /* 0x0022a400080011ff */
[----:B--2---:R-:W-:Y:S05]  /*b7b0*/  @!P0 NANOSLEEP.SYNCS 0x989680 ;  /* 0x009896800000895d */ /* 0x004fea0003900000 */
[----:B------:R-:W2:Y:S02]  /*b7c0*/  @!P0 SYNCS.PHASECHK.TRANS64 P0, [R0+URZ+0x68], R14 ;  /* 0x0000680e000085a7 */ /* 0x000ea400080010ff */
[----:B--2---:R-:W-:Y:S05]  /*b7d0*/  @!P0 BRA `(.L_x_207) ;  /* 0xfffffffc00f08947 */ /* 0x004fea000383ffff */
[----:B------:R-:W-:Y:S05]  /*b7e0*/  BRA `(.L_x_208) ;  /* 0xffffff9400107947 */ /* 0x000fea000383ffff */
.L_x_82:
[----:B------:R-:W-:-:S07]  /*b7f0*/  MOV R0, UR7 ;  /* 0x0000000700007c02 */ /* 0x000fce0008000f00 */
.L_x_209:
[----:B-1----:R1:W3:Y:S02]  /*b800*/  SYNCS.PHASECHK.TRANS64.TRYWAIT P0, [R0+URZ+0x50], R32 ;  /* 0x00005020000075a7 */ /* 0x0022e400080011ff */
[----:B---3--:R-:W-:Y:S05]  /*b810*/  @!P0 NANOSLEEP.SYNCS 0x989680 ;  /* 0x009896800000895d */ /* 0x008fea0003900000 */
[----:B------:R-:W3:Y:S02]  /*b820*/  @!P0 SYNCS.PHASECHK.TRANS64 P0, [R0+URZ+0x50], R32 ;  /* 0x00005020000085a7 */ /* 0x000ee400080010ff */
[----:B---3--:R-:W-:Y:S05]  /*b830*/  @!P0 BRA `(.L_x_209) ;  /* 0xfffffffc00f08947 */ /* 0x008fea000383ffff */
[----:B------:R-:W-:Y:S05]  /*b840*/  BRA `(.L_x_210) ;  /* 0xffffff9400787947 */ /* 0x000fea000383ffff */
.L_x_83:
[----:B-1----:R-:W-:-:S07]  /*b850*/  MOV R0, UR7 ;  /* 0x0000000700007c02 */ /* 0x002fce0008000f00 */
.L_x_211:
[----:B-1----:R1:W3:Y:S02]  /*b860*/  SYNCS.PHASECHK.TRANS64.TRYWAIT P0, [R0+URZ+0x58], R32 ;  /* 0x00005820000075a7 */ /* 0x0022e400080011ff */
[----:B---3--:R-:W-:Y:S05]  /*b870*/  @!P0 NANOSLEEP.SYNCS 0x989680 ;  /* 0x009896800000895d */ /* 0x008fea0003900000 */
[----:B------:R-:W3:Y:S02]  /*b880*/  @!P0 SYNCS.PHASECHK.TRANS64 P0, [R0+URZ+0x58], R32 ;  /* 0x00005820000085a7 */ /* 0x000ee400080010ff */
[----:B---3--:R-:W-:Y:S05]  /*b890*/  @!P0 BRA `(.L_x_211) ;  /* 0xfffffffc00f08947 */ /* 0x008fea000383ffff */
[----:B------:R-:W-:Y:S05]  /*b8a0*/  BRA `(.L_x_212) ;  /* 0xffffff9400687947 */ /* 0x000fea000383ffff */
.L_x_84:
[----:B------:R-:W-:-:S07]  /*b8b0*/  MOV R2, UR7 ;  /* 0x0000000700027c02 */ /* 0x000fce0008000f00 */
.L_x_213:
[----:B-1----:R1:W3:Y:S02]  /*b8c0*/  SYNCS.PHASECHK.TRANS64.TRYWAIT P0, [R2+URZ+0x60], R32 ;  /* 0x00006020020075a7 */ /* 0x0022e400080011ff */
[----:B---3--:R-:W-:Y:S05]  /*b8d0*/  @!P0 NANOSLEEP.SYNCS 0x989680 ;  /* 0x009896800000895d */ /* 0x008fea0003900000 */
[----:B------:R-:W3:Y:S02]  /*b8e0*/  @!P0 SYNCS.PHASECHK.TRANS64 P0, [R2+URZ+0x60], R32 ;  /* 0x00006020020085a7 */ /* 0x000ee400080010ff */
[----:B---3--:R-:W-:Y:S05]  /*b8f0*/  @!P0 BRA `(.L_x_213) ;  /* 0xfffffffc00f08947 */ /* 0x008fea000383ffff */
[----:B------:R-:W-:Y:S05]  /*b900*/  BRA `(.L_x_214) ;  /* 0xffffff94005c7947 */ /* 0x000fea000383ffff */
.L_x_86:
[----:B--2---:R2:W4:Y:S02]  /*b910*/  SYNCS.PHASECHK.TRANS64.TRYWAIT P0, [R0+URZ+0x80], R2 ;  /* 0x00008002000075a7 */ /* 0x00452400080011ff */
[----:B----4-:R-:W-:Y:S05]  /*b920*/  @!P0 NANOSLEEP.SYNCS 0x989680 ;  /* 0x009896800000895d */ /* 0x010fea0003900000 */
[----:B------:R-:W4:Y:S02]  /*b930*/  @!P0 SYNCS.PHASECHK.TRANS64 P0, [R0+URZ+0x80], R2 ;  /* 0x00008002000085a7 */ /* 0x000f2400080010ff */
[----:B----4-:R-:W-:Y:S05]  /*b940*/  @!P0 BRA `(.L_x_86) ;  /* 0xfffffffc00f08947 */ /* 0x010fea000383ffff */
[----:B------:R-:W-:Y:S05]  /*b950*/  BRA `(.L_x_215) ;  /* 0xffffff9800307947 */ /* 0x000fea000383ffff */
.L_x_97:
[----:B-1----:R-:W-:Y:S04]  /*b960*/  MOV R0, UR48 ;  /* 0x0000003000007c02 */ /* 0x002fe80008000f00 */
[----:B------:R1:W3:Y:S03]  /*b970*/  SYNCS.PHASECHK.TRANS64.TRYWAIT P1, [R0+URZ+0x30], R3 ;  /* 0x00003003000075a7 */ /* 0x0002e600080211ff */
[----:B---3--:R-:W-:Y:S05]  /*b980*/  @!P1 NANOSLEEP.SYNCS 0x989680 ;  /* 0x009896800000995d */ /* 0x008fea0003900000 */
[----:B------:R-:W3:Y:S02]  /*b990*/  @!P1 SYNCS.PHASECHK.TRANS64 P1, [R0+URZ+0x30], R3 ;  /* 0x00003003000095a7 */ /* 0x000ee400080210ff */
[----:B---3--:R-:W-:Y:S05]  /*b9a0*/  @!P1 BRA `(.L_x_97) ;  /* 0xfffffffc00ec9947 */ /* 0x008fea000383ffff */
[----:B------:R-:W-:Y:S05]  /*b9b0*/  BRA `(.L_x_96) ;  /* 0xffffffa400647947 */ /* 0x000fea000383ffff */
.L_x_99:
[----:B-1----:R1:W2:Y:S02]  /*b9c0*/  SYNCS.PHASECHK.TRANS64.TRYWAIT P0, [R83+URZ+0xa0], R2 ;  /* 0x0000a002530075a7 */ /* 0x0022a400080011ff */
[----:B--2---:R-:W-:Y:S05]  /*b9d0*/  @!P0 NANOSLEEP.SYNCS 0x989680 ;  /* 0x009896800000895d */ /* 0x004fea0003900000 */
[----:B------:R-:W2:Y:S02]  /*b9e0*/  @!P0 SYNCS.PHASECHK.TRANS64 P0, [R83+URZ+0xa0], R2 ;  /* 0x0000a002530085a7 */ /* 0x000ea400080010ff */
[----:B--2---:R-:W-:Y:S05]  /*b9f0*/  @!P0 BRA `(.L_x_99) ;  /* 0xfffffffc00f08947 */ /* 0x004fea000383ffff */
[----:B------:R-:W-:Y:S05]  /*ba00*/  BRA `(.L_x_98) ;  /* 0xffffffa400907947 */ /* 0x000fea000383ffff */
.L_x_108:
[----:B-1----:R1:W2:Y:S02]  /*ba10*/  SYNCS.PHASECHK.TRANS64.TRYWAIT P0, [R2+URZ+0x30], R0 ;  /* 0x00003000020075a7 */ /* 0x0022a400080011ff */
[----:B--2---:R-:W-:Y:S05]  /*ba20*/  @!P0 NANOSLEEP.SYNCS 0x989680 ;  /* 0x009896800000895d */ /* 0x004fea0003900000 */
[----:B------:R-:W2:Y:S02]  /*ba30*/  @!P0 SYNCS.PHASECHK.TRANS64 P0, [R2+URZ+0x30], R0 ;  /* 0x00003000020085a7 */ /* 0x000ea400080010ff */
[----:B--2---:R-:W-:Y:S05]  /*ba40*/  @!P0 BRA `(.L_x_108) ;  /* 0xfffffffc00f08947 */ /* 0x004fea000383ffff */
[----:B------:R-:W-:Y:S05]  /*ba50*/  BRA `(.L_x_107) ;  /* 0xffffffac00b47947 */ /* 0x000fea000383ffff */
.L_x_116:
[----:B-1----:R1:W2:Y:S02]  /*ba60*/  SYNCS.PHASECHK.TRANS64.TRYWAIT P0, [R0+URZ+0x30], R5 ;  /* 0x00003005000075a7 */ /* 0x0022a400080011ff */
[----:B--2---:R-:W-:Y:S05]  /*ba70*/  @!P0 NANOSLEEP.SYNCS 0x989680 ;  /* 0x009896800000895d */ /* 0x004fea0003900000 */
[----:B------:R-:W2:Y:S02]  /*ba80*/  @!P0 SYNCS.PHASECHK.TRANS64 P0, [R0+URZ+0x30], R5 ;  /* 0x00003005000085a7 */ /* 0x000ea400080010ff */
[----:B--2---:R-:W-:Y:S05]  /*ba90*/  @!P0 BRA `(.L_x_116) ;  /* 0xfffffffc00f08947 */ /* 0x004fea000383ffff */
[----:B------:R-:W-:Y:S05]  /*baa0*/  BRA `(.L_x_115) ;  /* 0xffffffb400f87947 */ /* 0x000fea000383ffff */
.L_x_124:
[----:B-1----:R1:W2:Y:S02]  /*bab0*/  SYNCS.PHASECHK.TRANS64.TRYWAIT P0, [R0+URZ+0x30], R5 ;  /* 0x00003005000075a7 */ /* 0x0022a400080011ff */
[----:B--2---:R-:W-:Y:S05]  /*bac0*/  @!P0 NANOSLEEP.SYNCS 0x989680 ;  /* 0x009896800000895d */ /* 0x004fea0003900000 */
[----:B------:R-:W2:Y:S02]  /*bad0*/  @!P0 SYNCS.PHASECHK.TRANS64 P0, [R0+URZ+0x30], R5 ;  /* 0x00003005000085a7 */ /* 0x000ea400080010ff */
[----:B--2---:R-:W-:Y:S05]  /*bae0*/  @!P0 BRA `(.L_x_124) ;  /* 0xfffffffc00f08947 */ /* 0x004fea000383ffff */
[----:B------:R-:W-:Y:S05]  /*baf0*/  BRA `(.L_x_123) ;  /* 0xffffffc000407947 */ /* 0x000fea000383ffff */
.L_x_132:
[----:B-1----:R1:W2:Y:S02]  /*bb00*/  SYNCS.PHASECHK.TRANS64.TRYWAIT P0, [R0+URZ+0x30], R5 ;  /* 0x00003005000075a7 */ /* 0x0022a400080011ff */
[----:B--2---:R-:W-:Y:S05]  /*bb10*/  @!P0 NANOSLEEP.SYNCS 0x989680 ;  /* 0x009896800000895d */ /* 0x004fea0003900000 */
[----:B------:R-:W2:Y:S02]  /*bb20*/  @!P0 SYNCS.PHASECHK.TRANS64 P0, [R0+URZ+0x30], R5 ;  /* 0x00003005000085a7 */ /* 0x000ea400080010ff */
[----:B--2---:R-:W-:Y:S05]  /*bb30*/  @!P0 BRA `(.L_x_132) ;  /* 0xfffffffc00f08947 */ /* 0x004fea000383ffff */
[----:B------:R-:W-:Y:S05]  /*bb40*/  BRA `(.L_x_131) ;  /* 0xffffffc800947947 */ /* 0x000fea000383ffff */
.L_x_140:
[----:B-1----:R1:W2:Y:S02]  /*bb50*/  SYNCS.PHASECHK.TRANS64.TRYWAIT P0, [R0+URZ+0x30], R5 ;  /* 0x00003005000075a7 */ /* 0x0022a400080011ff */
[----:B--2---:R-:W-:Y:S05]  /*bb60*/  @!P0 NANOSLEEP.SYNCS 0x989680 ;  /* 0x009896800000895d */ /* 0x004fea0003900000 */
[----:B------:R-:W2:Y:S02]  /*bb70*/  @!P0 SYNCS.PHASECHK.TRANS64 P0, [R0+URZ+0x30], R5 ;  /* 0x00003005000085a7 */ /* 0x000ea400080010ff */
[----:B--2---:R-:W-:Y:S05]  /*bb80*/  @!P0 BRA `(.L_x_140) ;  /* 0xfffffffc00f08947 */ /* 0x004fea000383ffff */
[----:B------:R-:W-:Y:S05]  /*bb90*/  BRA `(.L_x_139) ;  /* 0xffffffd000f87947 */ /* 0x000fea000383ffff */
.L_x_148:
[----:B-1----:R1:W2:Y:S02]  /*bba0*/  SYNCS.PHASECHK.TRANS64.TRYWAIT P0, [R0+URZ+0x30], R5 ;  /* 0x00003005000075a7 */ /* 0x0022a400080011ff */
[----:B--2---:R-:W-:Y:S05]  /*bbb0*/  @!P0 NANOSLEEP.SYNCS 0x989680 ;  /* 0x009896800000895d */ /* 0x004fea0003900000 */
[----:B------:R-:W2:Y:S02]  /*bbc0*/  @!P0 SYNCS.PHASECHK.TRANS64 P0, [R0+URZ+0x30], R5 ;  /* 0x00003005000085a7 */ /* 0x000ea400080010ff */
[----:B--2---:R-:W-:Y:S05]  /*bbd0*/  @!P0 BRA `(.L_x_148) ;  /* 0xfffffffc00f08947 */ /* 0x004fea000383ffff */
[----:B------:R-:W-:Y:S05]  /*bbe0*/  BRA `(.L_x_147) ;  /* 0xffffffdc00507947 */ /* 0x000fea000383ffff */
.L_x_156:
[----:B--2---:R2:W3:Y:S02]  /*bbf0*/  SYNCS.PHASECHK.TRANS64.TRYWAIT P0, [R0+URZ+0x30], R91 ;  /* 0x0000305b000075a7 */ /* 0x0044e400080011ff */
[----:B---3--:R-:W-:Y:S05]  /*bc00*/  @!P0 NANOSLEEP.SYNCS 0x989680 ;  /* 0x009896800000895d */ /* 0x008fea0003900000 */
[----:B------:R-:W3:Y:S02]  /*bc10*/  @!P0 SYNCS.PHASECHK.TRANS64 P0, [R0+URZ+0x30], R91 ;  /* 0x0000305b000085a7 */ /* 0x000ee400080010ff */
[----:B---3--:R-:W-:Y:S05]  /*bc20*/  @!P0 BRA `(.L_x_156) ;  /* 0xfffffffc00f08947 */ /* 0x008fea000383ffff */
[----:B------:R-:W-:Y:S05]  /*bc30*/  BRA `(.L_x_155) ;  /* 0xffffffe400a87947 */ /* 0x000fea000383ffff */
        .weak           $__internal_0_$__cuda_sm10x_tcgen05_guardrail_trap_col_being_dealloced_not_returned_by_alloc
        .type           $__internal_0_$__cuda_sm10x_tcgen05_guardrail_trap_col_being_dealloced_not_returned_by_alloc,@function
        .size           $__internal_0_$__cuda_sm10x_tcgen05_guardrail_trap_col_being_dealloced_not_returned_by_alloc,($__internal_1_$__cuda_sm10x_tcgen05_guardrail_trap_phase_invalid_during_alloc - $__internal_0_$__cuda_sm10x_tcgen05_guardrail_trap_col_being_dealloced_not_returned_by_alloc)
$__internal_0_$__cuda_sm10x_tcgen05_guardrail_trap_col_being_dealloced_not_returned_by_alloc:
[----:B------:R-:W-:Y:S05]  /*bc40*/  BPT.TRAP 0x1 ;  /* 0x000000040000795c */ /* 0x000fea0000300000 */
[----:B------:R-:W-:-:S04]  /*bc50*/  HFMA2 R3, -RZ, RZ, 0, 0 ;  /* 0x00000000ff037431 */ /* 0x000fc800000001ff */
[----:B------:R-:W-:Y:S05]  /*bc60*/  RET.REL.NODEC R2 `(_ZN7cutlass13device_kernelINS_4gemm6kernel13GemmUniversalIN4cute5tupleIJiiiiEEENS1_10collective13CollectiveMmaINS1_35MainloopSm100TmaUmmaWarpSpecializedILi3ELi2ELi4ENS5_IJNS4_1CILi1EEESB_SB_EEEEENS5_IJNSA_ILi64EEENSA_ILi256EEENSA_ILi32EEEEEENS_10tfloat32_tENS5_IJlSB_lEEESI_SJ_NS4_8TiledMMAINS4_8MMA_AtomIJNS4_17SM100_MMA_TF32_SSISI_SI_fLi64ELi256ELNS4_4UMMA5MajorE0ELSO_0ELNSN_7ScaleInE0ELSP_0EEEEEENS4_6LayoutISC_NS5_IJNSA_ILi0EEEST_ST_EEEEENS5_IJNS4_10UnderscoreESW_SW_EEEEENS4_13SM90_TMA_LOADENS4_14ComposedLayoutINS4_7SwizzleILi3ELi4ELi3EEENS4_18smem_ptr_flag_bitsILi32EEENSS_INS5_IJNSA_ILi8EEESG_EEENS5_IJSG_SB_EEEEEEEvNS4_8identityESZ_S19_vS1A_EENS_8epilogue10collective18CollectiveEpilogueINS1C_23Sm100TmaWarpSpecializedILi4ELi2ELi16ELb1ELb0EEEJSH_NS5_IJNSS_ISE_SB_EENSS_ISG_SB_EEEEESI_SJ_SI_SJ_NS1C_6fusion15FusionCallbacksIS1G_NS1K_17LinearCombinationISI_fSI_fLNS_15FloatRoundStyleE2EEESH_S1J_JEEENS4_5SM1004TMEM4LOAD26SM100_TMEM_LOAD_16dp128b8xESZ_S19_NS4_17SM75_U32x4_LDSM_NENS4_14SM90_TMA_STOREES19_NS4_17SM90_U32x4_STSM_NENS4_39AutoVectorizingCopyWithAssumedAlignmentILi128EEEEEEvvEEEEvNT_6ParamsE) ;  /* 0xffffff4002e47950 */ /* 0x000fea0003c3ffff */
        .weak           $__internal_1_$__cuda_sm10x_tcgen05_guardrail_trap_phase_invalid_during_alloc
        .type           $__internal_1_$__cuda_sm10x_tcgen05_guardrail_trap_phase_invalid_during_alloc,@function
        .size           $__internal_1_$__cuda_sm10x_tcgen05_guardrail_trap_phase_invalid_during_alloc,($__internal_2_$__cuda_sm10x_tcgen05_guardrail_trap_unallocated_columns_being_dealloced - $__internal_1_$__cuda_sm10x_tcgen05_guardrail_trap_phase_invalid_during_alloc)
$__internal_1_$__cuda_sm10x_tcgen05_guardrail_trap_phase_invalid_during_alloc:
[----:B------:R-:W-:Y:S05]  /*bc70*/  BPT.TRAP 0x1 ;  /* 0x000000040000795c */ /* 0x000fea0000300000 */
[----:B------:R-:W-:-:S04]  /*bc80*/  MOV R3, 0x0 ;  /* 0x0000000000037802 */ /* 0x000fc80000000f00 */
[----:B------:R-:W-:Y:S05]  /*bc90*/  RET.REL.NODEC R2 `(_ZN7cutlass13device_kernelINS_4gemm6kernel13GemmUniversalIN4cute5tupleIJiiiiEEENS1_10collective13CollectiveMmaINS1_35MainloopSm100TmaUmmaWarpSpecializedILi3ELi2ELi4ENS5_IJNS4_1CILi1EEESB_SB_EEEEENS5_IJNSA_ILi64EEENSA_ILi256EEENSA_ILi32EEEEEENS_10tfloat32_tENS5_IJlSB_lEEESI_SJ_NS4_8TiledMMAINS4_8MMA_AtomIJNS4_17SM100_MMA_TF32_SSISI_SI_fLi64ELi256ELNS4_4UMMA5MajorE0ELSO_0ELNSN_7ScaleInE0ELSP_0EEEEEENS4_6LayoutISC_NS5_IJNSA_ILi0EEEST_ST_EEEEENS5_IJNS4_10UnderscoreESW_SW_EEEEENS4_13SM90_TMA_LOADENS4_14ComposedLayoutINS4_7SwizzleILi3ELi4ELi3EEENS4_18smem_ptr_flag_bitsILi32EEENSS_INS5_IJNSA_ILi8EEESG_EEENS5_IJSG_SB_EEEEEEEvNS4_8identityESZ_S19_vS1A_EENS_8epilogue10collective18CollectiveEpilogueINS1C_23Sm100TmaWarpSpecializedILi4ELi2ELi16ELb1ELb0EEEJSH_NS5_IJNSS_ISE_SB_EENSS_ISG_SB_EEEEESI_SJ_SI_SJ_NS1C_6fusion15FusionCallbacksIS1G_NS1K_17LinearCombinationISI_fSI_fLNS_15FloatRoundStyleE2EEESH_S1J_JEEENS4_5SM1004TMEM4LOAD26SM100_TMEM_LOAD_16dp128b8xESZ_S19_NS4_17SM75_U32x4_LDSM_NENS4_14SM90_TMA_STOREES19_NS4_17SM90_U32x4_STSM_NENS4_39AutoVectorizingCopyWithAssumedAlignmentILi128EEEEEEvvEEEEvNT_6ParamsE) ;  /* 0xffffff4002d87950 */ /* 0x000fea0003c3ffff */
        .weak           $__internal_2_$__cuda_sm10x_tcgen05_guardrail_trap_unallocated_columns_being_dealloced
        .type           $__internal_2_$__cuda_sm10x_tcgen05_guardrail_trap_unallocated_columns_being_dealloced,@function
        .size           $__internal_2_$__cuda_sm10x_tcgen05_guardrail_trap_unallocated_columns_being_dealloced,(.L_x_217 - $__internal_2_$__cuda_sm10x_tcgen05_guardrail_trap_unallocated_columns_being_dealloced)
$__internal_2_$__cuda_sm10x_tcgen05_guardrail_trap_unallocated_columns_being_dealloced:
[----:B------:R-:W-:Y:S05]  /*bca0*/  BPT.TRAP 0x1 ;  /* 0x000000040000795c */ /* 0x000fea0000300000 */
[----:B------:R-:W-:-:S04]  /*bcb0*/  HFMA2 R3, -RZ, RZ, 0, 0 ;  /* 0x00000000ff037431 */ /* 0x000fc800000001ff */
[----:B------:R-:W-:Y:S05]  /*bcc0*/  RET.REL.NODEC R2 `(_ZN7cutlass13device_kernelINS_4gemm6kernel13GemmUniversalIN4cute5tupleIJiiiiEEENS1_10collective13CollectiveMmaINS1_35MainloopSm100TmaUmmaWarpSpecializedILi3ELi2ELi4ENS5_IJNS4_1CILi1EEESB_SB_EEEEENS5_IJNSA_ILi64EEENSA_ILi256EEENSA_ILi32EEEEEENS_10tfloat32_tENS5_IJlSB_lEEESI_SJ_NS4_8TiledMMAINS4_8MMA_AtomIJNS4_17SM100_MMA_TF32_SSISI_SI_fLi64ELi256ELNS4_4UMMA5MajorE0ELSO_0ELNSN_7ScaleInE0ELSP_0EEEEEENS4_6LayoutISC_NS5_IJNSA_ILi0EEEST_ST_EEEEENS5_IJNS4_10UnderscoreESW_SW_EEEEENS4_13SM90_TMA_LOADENS4_14ComposedLayoutINS4_7SwizzleILi3ELi4ELi3EEENS4_18smem_ptr_flag_bitsILi32EEENSS_INS5_IJNSA_ILi8EEESG_EEENS5_IJSG_SB_EEEEEEEvNS4_8identityESZ_S19_vS1A_EENS_8epilogue10collective18CollectiveEpilogueINS1C_23Sm100TmaWarpSpecializedILi4ELi2ELi16ELb1ELb0EEEJSH_NS5_IJNSS_ISE_SB_EENSS_ISG_SB_EEEEESI_SJ_SI_SJ_NS1C_6fusion15FusionCallbacksIS1G_NS1K_17LinearCombinationISI_fSI_fLNS_15FloatRoundStyleE2EEESH_S1J_JEEENS4_5SM1004TMEM4LOAD26SM100_TMEM_LOAD_16dp128b8xESZ_S19_NS4_17SM75_U32x4_LDSM_NENS4_14SM90_TMA_STOREES19_NS4_17SM90_U32x4_STSM_NENS4_39AutoVectorizingCopyWithAssumedAlignmentILi128EEEEEEvvEEEEvNT_6ParamsE) ;  /* 0xffffff4002cc7950 */ /* 0x000fea0003c3ffff */
.L_x_216:
[----:B------:R-:W-:-:S00]  /*bcd0*/  BRA `(.L_x_216) ;  /* 0xfffffffc00fc7947 */ /* 0x000fc0000383ffff */
[----:B------:R-:W-:-:S00]  /*bce0*/  NOP ;  /* 0x0000000000007918 */ /* 0x000fc00000000000 */
        /* <DEDUP_REMOVED lines=9> */
.L_x_217:


//--------------------- .nv.global.init           --------------------------
	.section	.nv.global.init,"aw",@progbits
.nv.global.init:
	.type		$str$27,@object
	.size		$str$27,($str$28 - $str$27)
$str$27:
        /*0000*/ 	.byte	0x28, 0x61, 0x64, 0x64, 0x72, 0x65, 0x73, 0x73, 0x20, 0x26, 0x20, 0x6d, 0x61, 0x73, 0x6b, 0x29
        /*0010*/ 	.byte	0x20, 0x3d, 0x3d, 0x20, 0x30, 0x00
	.type		$str$28,@object
	.size		$str$28,($str$26 - $str$28)
$str$28:
        /*0016*/ 	.byte	0x2f, 0x74, 0x6d, 0x70, 0x2f, 0x63, 0x75, 0x74, 0x6c, 0x61, 0x73, 0x73, 0x5f, 0x73, 0x77, 0x65
        /*0026*/ 	.byte	0x65, 0x70, 0x5f, 0x73, 0x72, 0x63, 0x2f, 0x69, 0x6e, 0x63, 0x6c, 0x75, 0x64, 0x65, 0x2f, 0x63
        /*0036*/ 	.byte	0x75, 0x74, 0x65, 0x2f, 0x70, 0x6f, 0x69, 0x6e, 0x74, 0x65, 0x72, 0x5f, 0x66, 0x6c, 0x61, 0x67
        /*0046*/ 	.byte	0x67, 0x65, 0x64, 0x2e, 0x68, 0x70, 0x70, 0x00
	.type		$str$26,@object
	.size		$str$26,($str$25 - $str$26)
$str$26:
        /*004e*/ 	.byte	0x2f, 0x74, 0x6d, 0x70, 0x2f, 0x63, 0x75, 0x74, 0x6c, 0x61, 0x73, 0x73, 0x5f, 0x73, 0x77, 0x65
        /*005e*/ 	.byte	0x65, 0x70, 0x5f, 0x73, 0x72, 0x63, 0x2f, 0x69, 0x6e, 0x63, 0x6c, 0x75, 0x64, 0x65, 0x2f, 0x63
        /*006e*/ 	.byte	0x75, 0x74, 0x65, 0x2f, 0x61, 0x74, 0x6f, 0x6d, 0x2f, 0x63, 0x6f, 0x70, 0x79, 0x5f, 0x74, 0x72
        /*007e*/ 	.byte	0x61, 0x69, 0x74, 0x73, 0x5f, 0x73, 0x6d, 0x31, 0x30, 0x30, 0x2e, 0x68, 0x70, 0x70, 0x00
	.type		$str$25,@object
	.size		$str$25,(__unnamed_1 - $str$25)
$str$25:
        /*008d*/ 	.byte	0x28, 0x28, 0x75, 0x69, 0x6e, 0x74, 0x33, 0x32, 0x5f, 0x74, 0x28, 0x74, 0x68, 0x72, 0x65, 0x61
        /*009d*/ 	.byte	0x64, 0x49, 0x64, 0x78, 0x2e, 0x78, 0x29, 0x20, 0x2f, 0x20, 0x33, 0x32, 0x29, 0x20, 0x25, 0x20
        /*00ad*/ 	.byte	0x34, 0x29, 0x20, 0x3d, 0x3d, 0x20, 0x28, 0x28, 0x28, 0x74, 0x6d, 0x65, 0x6d, 0x5f, 0x61, 0x64
        /*00bd*/ 	.byte	0x64, 0x72, 0x20, 0x3e, 0x3e, 0x20, 0x31, 0x36, 0x29, 0x20, 0x2f, 0x20, 0x33, 0x32, 0x29, 0x20
        /*00cd*/ 	.byte	0x25, 0x20, 0x34, 0x29, 0x00
	.type		__unnamed_1,@object
	.size		__unnamed_1,(__unnamed_2 - __unnamed_1)
__unnamed_1:
        /*00d2*/ 	.byte	0x61, 0x75, 0x74, 0x6f, 0x20, 0x63, 0x75, 0x74, 0x65, 0x3a, 0x3a, 0x61, 0x73, 0x5f, 0x70, 0x6f
        /* <DEDUP_REMOVED lines=24> */
        /*0262*/ 	.byte	0x30, 0x34, 0x38, 0x3e, 0x3e, 0x3e, 0x3e, 0x5d, 0x00
	.type		__unnamed_2,@object
	.size		__unnamed_2,(.L_2 - __unnamed_2)
__unnamed_2:
        /* <DEDUP_REMOVED lines=45> */
        /*053b*/ 	.byte	0x3e, 0x3e, 0x3e, 0x5d, 0x00
.L_2:


//--------------------- .nv.shared._ZN7cutlass13device_kernelINS_4gemm6kernel13GemmUniversalIN4cute5tupleIJiiiiEEENS1_10collective13CollectiveMmaINS1_35MainloopSm100TmaUmmaWarpSpecializedILi3ELi2ELi4ENS5_IJNS4_1CILi1EEESB_SB_EEEEENS5_IJNSA_ILi64EEENSA_ILi256EEENSA_ILi32EEEEEENS_10tfloat32_tENS5_IJlSB_lEEESI_SJ_NS4_8TiledMMAINS4_8MMA_AtomIJNS4_17SM100_MMA_TF32_SSISI_SI_fLi64ELi256ELNS4_4UMMA5MajorE0ELSO_0ELNSN_7ScaleInE0ELSP_0EEEEEENS4_6LayoutISC_NS5_IJNSA_ILi0EEEST_ST_EEEEENS5_IJNS4_10UnderscoreESW_SW_EEEEENS4_13SM90_TMA_LOADENS4_14ComposedLayoutINS4_7SwizzleILi3ELi4ELi3EEENS4_18smem_ptr_flag_bitsILi32EEENSS_INS5_IJNSA_ILi8EEESG_EEENS5_IJSG_SB_EEEEEEEvNS4_8identityESZ_S19_vS1A_EENS_8epilogue10collective18CollectiveEpilogueINS1C_23Sm100TmaWarpSpecializedILi4ELi2ELi16ELb1ELb0EEEJSH_NS5_IJNSS_ISE_SB_EENSS_ISG_SB_EEEEESI_SJ_SI_SJ_NS1C_6fusion15FusionCallbacksIS1G_NS1K_17LinearCombinationISI_fSI_fLNS_15FloatRoundStyleE2EEESH_S1J_JEEENS4_5SM1004TMEM4LOAD26SM100_TMEM_LOAD_16dp128b8xESZ_S19_NS4_17SM75_U32x4_LDSM_NENS4_14SM90_TMA_STOREES19_NS4_17SM90_U32x4_STSM_NENS4_39AutoVectorizingCopyWithAssumedAlignmentILi128EEEEEEvvEEEEvNT_6ParamsE --------------------------
	.section	.nv.shared._ZN7cutlass13device_kernelINS_4gemm6kernel13GemmUniversalIN4cute5tupleIJiiiiEEENS1_10collective13CollectiveMmaINS1_35MainloopSm100TmaUmmaWarpSpecializedILi3ELi2ELi4ENS5_IJNS4_1CILi1EEESB_SB_EEEEENS5_IJNSA_ILi64EEENSA_ILi256EEENSA_ILi32EEEEEENS_10tfloat32_tENS5_IJlSB_lEEESI_SJ_NS4_8TiledMMAINS4_8MMA_AtomIJNS4_17SM100_MMA_TF32_SSISI_SI_fLi64ELi256ELNS4_4UMMA5MajorE0ELSO_0ELNSN_7ScaleInE0ELSP_0EEEEEENS4_6LayoutISC_NS5_IJNSA_ILi0EEEST_ST_EEEEENS5_IJNS4_10UnderscoreESW_SW_EEEEENS4_13SM90_TMA_LOADENS4_14ComposedLayoutINS4_7SwizzleILi3ELi4ELi3EEENS4_18smem_ptr_flag_bitsILi32EEENSS_INS5_IJNSA_ILi8EEESG_EEENS5_IJSG_SB_EEEEEEEvNS4_8identityESZ_S19_vS1A_EENS_8epilogue10collective18CollectiveEpilogueINS1C_23Sm100TmaWarpSpecializedILi4ELi2ELi16ELb1ELb0EEEJSH_NS5_IJNSS_ISE_SB_EENSS_ISG_SB_EEEEESI_SJ_SI_SJ_NS1C_6fusion15FusionCallbacksIS1G_NS1K_17LinearCombinationISI_fSI_fLNS_15FloatRoundStyleE2EEESH_S1J_JEEENS4_5SM1004TMEM4LOAD26SM100_TMEM_LOAD_16dp128b8xESZ_S19_NS4_17SM75_U32x4_LDSM_NENS4_14SM90_TMA_STOREES19_NS4_17SM90_U32x4_STSM_NENS4_39AutoVectorizingCopyWithAssumedAlignmentILi128EEEEEEvvEEEEvNT_6ParamsE,"aw",@nobits
	.sectionflags	@""
	.align	16
	.zero		1024


//--------------------- .nv.shared.reserved.0     --------------------------
	.section	.nv.shared.reserved.0,"aw",@nobits
	.weak		__nv_reservedSMEM_offset_0_alias
	.size		__nv_reservedSMEM_offset_0_alias, 0, 64
	.other		__nv_reservedSMEM_offset_0_alias,@"STO_CUDA_RESERVED_SHARED STV_DEFAULT"
__nv_reservedSMEM_offset_0_alias:
	.zero		0
.nv.shared.reserved.0:
	.zero		64
	.weak		__nv_reservedSMEM_tcgen05_partition
	.type		__nv_reservedSMEM_tcgen05_partition,@object
	.size		__nv_reservedSMEM_tcgen05_partition,(.L_0 - __nv_reservedSMEM_tcgen05_partition)
__nv_reservedSMEM_tcgen05_partition:
	.zero		32
.L_0:


//--------------------- .nv.global                --------------------------
	.section	.nv.global,"aw",@nobits
.nv.global:
	.type		_ZN39_INTERNAL_e042738e_4_k_cu_0d567bb4_93094cute1_E,@object
	.size		_ZN39_INTERNAL_e042738e_4_k_cu_0d567bb4_93094cute1_E,(_ZN39_INTERNAL_e042738e_4_k_cu_0d567bb4_93094cuda3std3__45__cpo6cbeginE - _ZN39_INTERNAL_e042738e_4_k_cu_0d567bb4_93094cute1_E)
_ZN39_INTERNAL_e042738e_4_k_cu_0d567bb4_93094cute1_E:
	.zero		1
	.type		_ZN39_INTERNAL_e042738e_4_k_cu_0d567bb4_93094cuda3std3__45__cpo6cbeginE,@object
	.size		_ZN39_INTERNAL_e042738e_4_k_cu_0d567bb4_93094cuda3std3__45__cpo6cbeginE,(_ZN39_INTERNAL_e042738e_4_k_cu_0d567bb4_93094cuda3std3__48in_placeE - _ZN39_INTERNAL_e042738e_4_k_cu_0d567bb4_93094cuda3std3__45__cpo6cbeginE)
_ZN39_INTERNAL_e042738e_4_k_cu_0d567bb4_93094cuda3std3__45__cpo6cbeginE:
	.zero		1
	.type		_ZN39_INTERNAL_e042738e_4_k_cu_0d567bb4_93094cuda3std3__48in_placeE,@object
	.size		_ZN39_INTERNAL_e042738e_4_k_cu_0d567bb4_93094cuda3std3__48in_placeE,(_ZN39_INTERNAL_e042738e_4_k_cu_0d567bb4_93094cuda3std6ranges3__45__cpo9iter_moveE - _ZN39_INTERNAL_e042738e_4_k_cu_0d567bb4_93094cuda3std3__48in_placeE)
_ZN39_INTERNAL_e042738e_4_k_cu_0d567bb4_93094cuda3std3__48in_placeE:
	.zero		1
	.type		_ZN39_INTERNAL_e042738e_4_k_cu_0d567bb4_93094cuda3std6ranges3__45__cpo9iter_moveE,@object
	.size		_ZN39_INTERNAL_e042738e_4_k_cu_0d567bb4_93094cuda3std6ranges3__45__cpo9iter_moveE,(_ZN39_INTERNAL_e042738e_4_k_cu_0d567bb4_93094cuda3std3__45__cpo5beginE - _ZN39_INTERNAL_e042738e_4_k_cu_0d567bb4_93094cuda3std6ranges3__45__cpo9iter_moveE)
_ZN39_INTERNAL_e042738e_4_k_cu_0d567bb4_93094cuda3std6ranges3__45__cpo9iter_moveE:
	.zero		1
	.type		_ZN39_INTERNAL_e042738e_4_k_cu_0d567bb4_93094cuda3std3__45__cpo5beginE,@object
	.size		_ZN39_INTERNAL_e042738e_4_k_cu_0d567bb4_93094cuda3std3__45__cpo5beginE,(_ZN39_INTERNAL_e042738e_4_k_cu_0d567bb4_93094cuda3std3__441_GLOBAL__N__e042738e_4_k_cu_0d567bb4_93096ignoreE - _ZN39_INTERNAL_e042738e_4_k_cu_0d567bb4_93094cuda3std3__45__cpo5beginE)
_ZN39_INTERNAL_e042738e_4_k_cu_0d567bb4_93094cuda3std3__45__cpo5beginE:
	.zero		1
	.type		_ZN39_INTERNAL_e042738e_4_k_cu_0d567bb4_93094cuda3std3__441_GLOBAL__N__e042738e_4_k_cu_0d567bb4_93096ignoreE,@object
	.size		_ZN39_INTERNAL_e042738e_4_k_cu_0d567bb4_93094cuda3std3__441_GLOBAL__N__e042738e_4_k_cu_0d567bb4_93096ignoreE,(_ZN39_INTERNAL_e042738e_4_k_cu_0d567bb4_93094cute7productE - _ZN39_INTERNAL_e042738e_4_k_cu_0d567bb4_93094cuda3std3__441_GLOBAL__N__e042738e_4_k_cu_0d567bb4_93096ignoreE)
_ZN39_INTERNAL_e042738e_4_k_cu_0d567bb4_93094cuda3std3__441_GLOBAL__N__e042738e_4_k_cu_0d567bb4_93096ignoreE:
	.zero		1
	.type		_ZN39_INTERNAL_e042738e_4_k_cu_0d567bb4_93094cute7productE,@object
	.size		_ZN39_INTERNAL_e042738e_4_k_cu_0d567bb4_93094cute7productE,(_ZN39_INTERNAL_e042738e_4_k_cu_0d567bb4_93094cuda3std3__45__cpo3endE - _ZN39_INTERNAL_e042738e_4_k_cu_0d567bb4_93094cute7productE)
_ZN39_INTERNAL_e042738e_4_k_cu_0d567bb4_93094cute7productE:
	.zero		1
	.type		_ZN39_INTERNAL_e042738e_4_k_cu_0d567bb4_93094cuda3std3__45__cpo3endE,@object
	.size		_ZN39_INTERNAL_e042738e_4_k_cu_0d567bb4_93094cuda3std3__45__cpo3endE,(_ZN39_INTERNAL_e042738e_4_k_cu_0d567bb4_93094cuda3std3__419piecewise_constructE - _ZN39_INTERNAL_e042738e_4_k_cu_0d567bb4_93094cuda3std3__45__cpo3endE)
_ZN39_INTERNAL_e042738e_4_k_cu_0d567bb4_93094cuda3std3__45__cpo3endE:
	.zero		1
	.type		_ZN39_INTERNAL_e042738e_4_k_cu_0d567bb4_93094cuda3std3__419piecewise_constructE,@object
	.size		_ZN39_INTERNAL_e042738e_4_k_cu_0d567bb4_93094cuda3std3__419piecewise_constructE,(_ZN39_INTERNAL_e042738e_4_k_cu_0d567bb4_93094cuda3std3__45__cpo4cendE - _ZN39_INTERNAL_e042738e_4_k_cu_0d567bb4_93094cuda3std3__419piecewise_constructE)
_ZN39_INTERNAL_e042738e_4_k_cu_0d567bb4_93094cuda3std3__419piecewise_constructE:
	.zero		1
	.type		_ZN39_INTERNAL_e042738e_4_k_cu_0d567bb4_93094cuda3std3__45__cpo4cendE,@object
	.size		_ZN39_INTERNAL_e042738e_4_k_cu_0d567bb4_93094cuda3std3__45__cpo4cendE,(_ZN39_INTERNAL_e042738e_4_k_cu_0d567bb4_93094cuda3std6ranges3__45__cpo4swapE - _ZN39_INTERNAL_e042738e_4_k_cu_0d567bb4_93094cuda3std3__45__cpo4cendE)
_ZN39_INTERNAL_e042738e_4_k_cu_0d567bb4_93094cuda3std3__45__cpo4cendE:
	.zero		1
	.type		_ZN39_INTERNAL_e042738e_4_k_cu_0d567bb4_93094cuda3std6ranges3__45__cpo4swapE,@object
	.size		_ZN39_INTERNAL_e042738e_4_k_cu_0d567bb4_93094cuda3std6ranges3__45__cpo4swapE,(.L_10 - _ZN39_INTERNAL_e042738e_4_k_cu_0d567bb4_93094cuda3std6ranges3__45__cpo4swapE)
_ZN39_INTERNAL_e042738e_4_k_cu_0d567bb4_93094cuda3std6ranges3__45__cpo4swapE:
	.zero		1
.L_10:


//--------------------- .nv.constant0._ZN7cutlass13device_kernelINS_4gemm6kernel13GemmUniversalIN4cute5tupleIJiiiiEEENS1_10collective13CollectiveMmaINS1_35MainloopSm100TmaUmmaWarpSpecializedILi3ELi2ELi4ENS5_IJNS4_1CILi1EEESB_SB_EEEEENS5_IJNSA_ILi64EEENSA_ILi256EEENSA_ILi32EEEEEENS_10tfloat32_tENS5_IJlSB_lEEESI_SJ_NS4_8TiledMMAINS4_8MMA_AtomIJNS4_17SM100_MMA_TF32_SSISI_SI_fLi64ELi256ELNS4_4UMMA5MajorE0ELSO_0ELNSN_7ScaleInE0ELSP_0EEEEEENS4_6LayoutISC_NS5_IJNSA_ILi0EEEST_ST_EEEEENS5_IJNS4_10UnderscoreESW_SW_EEEEENS4_13SM90_TMA_LOADENS4_14ComposedLayoutINS4_7SwizzleILi3ELi4ELi3EEENS4_18smem_ptr_flag_bitsILi32EEENSS_INS5_IJNSA_ILi8EEESG_EEENS5_IJSG_SB_EEEEEEEvNS4_8identityESZ_S19_vS1A_EENS_8epilogue10collective18CollectiveEpilogueINS1C_23Sm100TmaWarpSpecializedILi4ELi2ELi16ELb1ELb0EEEJSH_NS5_IJNSS_ISE_SB_EENSS_ISG_SB_EEEEESI_SJ_SI_SJ_NS1C_6fusion15FusionCallbacksIS1G_NS1K_17LinearCombinationISI_fSI_fLNS_15FloatRoundStyleE2EEESH_S1J_JEEENS4_5SM1004TMEM4LOAD26SM100_TMEM_LOAD_16dp128b8xESZ_S19_NS4_17SM75_U32x4_LDSM_NENS4_14SM90_TMA_STOREES19_NS4_17SM90_U32x4_STSM_NENS4_39AutoVectorizingCopyWithAssumedAlignmentILi128EEEEEEvvEEEEvNT_6ParamsE --------------------------
	.section	.nv.constant0._ZN7cutlass13device_kernelINS_4gemm6kernel13GemmUniversalIN4cute5tupleIJiiiiEEENS1_10collective13CollectiveMmaINS1_35MainloopSm100TmaUmmaWarpSpecializedILi3ELi2ELi4ENS5_IJNS4_1CILi1EEESB_SB_EEEEENS5_IJNSA_ILi64EEENSA_ILi256EEENSA_ILi32EEEEEENS_10tfloat32_tENS5_IJlSB_lEEESI_SJ_NS4_8TiledMMAINS4_8MMA_AtomIJNS4_17SM100_MMA_TF32_SSISI_SI_fLi64ELi256ELNS4_4UMMA5MajorE0ELSO_0ELNSN_7ScaleInE0ELSP_0EEEEEENS4_6LayoutISC_NS5_IJNSA_ILi0EEEST_ST_EEEEENS5_IJNS4_10UnderscoreESW_SW_EEEEENS4_13SM90_TMA_LOADENS4_14ComposedLayoutINS4_7SwizzleILi3ELi4ELi3EEENS4_18smem_ptr_flag_bitsILi32EEENSS_INS5_IJNSA_ILi8EEESG_EEENS5_IJSG_SB_EEEEEEEvNS4_8identityESZ_S19_vS1A_EENS_8epilogue10collective18CollectiveEpilogueINS1C_23Sm100TmaWarpSpecializedILi4ELi2ELi16ELb1ELb0EEEJSH_NS5_IJNSS_ISE_SB_EENSS_ISG_SB_EEEEESI_SJ_SI_SJ_NS1C_6fusion15FusionCallbacksIS1G_NS1K_17LinearCombinationISI_fSI_fLNS_15FloatRoundStyleE2EEESH_S1J_JEEENS4_5SM1004TMEM4LOAD26SM100_TMEM_LOAD_16dp128b8xESZ_S19_NS4_17SM75_U32x4_LDSM_NENS4_14SM90_TMA_STOREES19_NS4_17SM90_U32x4_STSM_NENS4_39AutoVectorizingCopyWithAssumedAlignmentILi128EEEEEEvvEEEEvNT_6ParamsE,"a",@progbits
	.sectionflags	@""
	.align	4
.nv.constant0._ZN7cutlass13device_kernelINS_4gemm6kernel13GemmUniversalIN4cute5tupleIJiiiiEEENS1_10collective13CollectiveMmaINS1_35MainloopSm100TmaUmmaWarpSpecializedILi3ELi2ELi4ENS5_IJNS4_1CILi1EEESB_SB_EEEEENS5_IJNSA_ILi64EEENSA_ILi256EEENSA_ILi32EEEEEENS_10tfloat32_tENS5_IJlSB_lEEESI_SJ_NS4_8TiledMMAINS4_8MMA_AtomIJNS4_17SM100_MMA_TF32_SSISI_SI_fLi64ELi256ELNS4_4UMMA5MajorE0ELSO_0ELNSN_7ScaleInE0ELSP_0EEEEEENS4_6LayoutISC_NS5_IJNSA_ILi0EEEST_ST_EEEEENS5_IJNS4_10UnderscoreESW_SW_EEEEENS4_13SM90_TMA_LOADENS4_14ComposedLayoutINS4_7SwizzleILi3ELi4ELi3EEENS4_18smem_ptr_flag_bitsILi32EEENSS_INS5_IJNSA_ILi8EEESG_EEENS5_IJSG_SB_EEEEEEEvNS4_8identityESZ_S19_vS1A_EENS_8epilogue10collective18CollectiveEpilogueINS1C_23Sm100TmaWarpSpecializedILi4ELi2ELi16ELb1ELb0EEEJSH_NS5_IJNSS_ISE_SB_EENSS_ISG_SB_EEEEESI_SJ_SI_SJ_NS1C_6fusion15FusionCallbacksIS1G_NS1K_17LinearCombinationISI_fSI_fLNS_15FloatRoundStyleE2EEESH_S1J_JEEENS4_5SM1004TMEM4LOAD26SM100_TMEM_LOAD_16dp128b8xESZ_S19_NS4_17SM75_U32x4_LDSM_NENS4_14SM90_TMA_STOREES19_NS4_17SM90_U32x4_STSM_NENS4_39AutoVectorizingCopyWithAssumedAlignmentILi128EEEEEEvvEEEEvNT_6ParamsE:
	.zero		2944


//--------------------- SYMBOLS --------------------------

	.type		.nv.reservedSmem.offset0,@object
	.size		.nv.reservedSmem.offset0,0x4
	.type		.nv.reservedSmem.cap,@object
	.size		.nv.reservedSmem.cap,0x4
	.type		__assertfail,@function
